//
// Generated by NVIDIA NVVM Compiler
//
// Compiler Build ID: CL-36424714
// Cuda compilation tools, release 13.0, V13.0.88
// Based on NVVM 20.0.0
//

.version 9.0
.target sm_100
.address_size 64

	// .globl	dot_product_f32

.visible .entry dot_product_f32(
	.param .u64 .ptr .align 1 dot_product_f32_param_0,
	.param .u64 .ptr .align 1 dot_product_f32_param_1,
	.param .u64 .ptr .align 1 dot_product_f32_param_2,
	.param .u32 dot_product_f32_param_3,
	.param .u32 dot_product_f32_param_4
)
{
	.reg .pred 	%p<19>;
	.reg .b32 	%r<117>;
	.reg .b32 	%f<326>;
	.reg .b64 	%rd<116>;

	ld.param.u64 	%rd7, [dot_product_f32_param_0];
	ld.param.u64 	%rd8, [dot_product_f32_param_1];
	ld.param.u64 	%rd6, [dot_product_f32_param_2];
	ld.param.u32 	%r46, [dot_product_f32_param_3];
	ld.param.u32 	%r47, [dot_product_f32_param_4];
	cvta.to.global.u64 	%rd1, %rd8;
	cvta.to.global.u64 	%rd2, %rd7;
	mov.u32 	%r48, %ctaid.x;
	mov.u32 	%r49, %ntid.x;
	mov.u32 	%r50, %tid.x;
	mad.lo.s32 	%r1, %r48, %r49, %r50;
	setp.ge.u32 	%p1, %r1, %r47;
	@%p1 bra 	$L__BB0_29;
	mul.lo.s32 	%r2, %r46, %r1;
	and.b32  	%r112, %r46, -4;
	setp.eq.s32 	%p2, %r112, 0;
	mov.f32 	%f325, 0f00000000;
	@%p2 bra 	$L__BB0_14;
	add.s32 	%r4, %r112, -1;
	shr.u32 	%r52, %r4, 2;
	add.s32 	%r5, %r52, 1;
	and.b32  	%r6, %r5, 7;
	setp.lt.u32 	%p3, %r112, 29;
	mov.f32 	%f325, 0f00000000;
	mov.b32 	%r104, 0;
	@%p3 bra 	$L__BB0_6;
	and.b32  	%r54, %r5, 2147483640;
	neg.s32 	%r106, %r54;
	mov.f32 	%f325, 0f00000000;
	mov.b32 	%r108, 16;
	mov.u32 	%r107, %r2;
$L__BB0_4:
	.pragma "nounroll";
	add.s32 	%r55, %r108, -16;
	mul.wide.u32 	%rd9, %r55, 4;
	add.s64 	%rd10, %rd2, %rd9;
	ld.global.nc.v4.f32 	{%f30, %f31, %f32, %f33}, [%rd10];
	mul.wide.u32 	%rd11, %r107, 4;
	add.s64 	%rd12, %rd1, %rd11;
	ld.global.nc.v4.f32 	{%f34, %f35, %f36, %f37}, [%rd12];
	mul.f32 	%f38, %f31, %f35;
	fma.rn.f32 	%f39, %f30, %f34, %f38;
	fma.rn.f32 	%f40, %f32, %f36, %f39;
	fma.rn.f32 	%f41, %f33, %f37, %f40;
	add.f32 	%f42, %f325, %f41;
	ld.global.nc.v4.f32 	{%f43, %f44, %f45, %f46}, [%rd10+16];
	add.s32 	%r56, %r107, 4;
	mul.wide.u32 	%rd13, %r56, 4;
	add.s64 	%rd14, %rd1, %rd13;
	ld.global.nc.v4.f32 	{%f47, %f48, %f49, %f50}, [%rd14];
	mul.f32 	%f51, %f44, %f48;
	fma.rn.f32 	%f52, %f43, %f47, %f51;
	fma.rn.f32 	%f53, %f45, %f49, %f52;
	fma.rn.f32 	%f54, %f46, %f50, %f53;
	add.f32 	%f55, %f42, %f54;
	ld.global.nc.v4.f32 	{%f56, %f57, %f58, %f59}, [%rd10+32];
	add.s32 	%r57, %r107, 8;
	mul.wide.u32 	%rd15, %r57, 4;
	add.s64 	%rd16, %rd1, %rd15;
	ld.global.nc.v4.f32 	{%f60, %f61, %f62, %f63}, [%rd16];
	mul.f32 	%f64, %f57, %f61;
	fma.rn.f32 	%f65, %f56, %f60, %f64;
	fma.rn.f32 	%f66, %f58, %f62, %f65;
	fma.rn.f32 	%f67, %f59, %f63, %f66;
	add.f32 	%f68, %f55, %f67;
	ld.global.nc.v4.f32 	{%f69, %f70, %f71, %f72}, [%rd10+48];
	add.s32 	%r58, %r107, 12;
	mul.wide.u32 	%rd17, %r58, 4;
	add.s64 	%rd18, %rd1, %rd17;
	ld.global.nc.v4.f32 	{%f73, %f74, %f75, %f76}, [%rd18];
	mul.f32 	%f77, %f70, %f74;
	fma.rn.f32 	%f78, %f69, %f73, %f77;
	fma.rn.f32 	%f79, %f71, %f75, %f78;
	fma.rn.f32 	%f80, %f72, %f76, %f79;
	add.f32 	%f81, %f68, %f80;
	ld.global.nc.v4.f32 	{%f82, %f83, %f84, %f85}, [%rd10+64];
	add.s32 	%r59, %r107, 16;
	mul.wide.u32 	%rd19, %r59, 4;
	add.s64 	%rd20, %rd1, %rd19;
	ld.global.nc.v4.f32 	{%f86, %f87, %f88, %f89}, [%rd20];
	mul.f32 	%f90, %f83, %f87;
	fma.rn.f32 	%f91, %f82, %f86, %f90;
	fma.rn.f32 	%f92, %f84, %f88, %f91;
	fma.rn.f32 	%f93, %f85, %f89, %f92;
	add.f32 	%f94, %f81, %f93;
	ld.global.nc.v4.f32 	{%f95, %f96, %f97, %f98}, [%rd10+80];
	add.s32 	%r60, %r107, 20;
	mul.wide.u32 	%rd21, %r60, 4;
	add.s64 	%rd22, %rd1, %rd21;
	ld.global.nc.v4.f32 	{%f99, %f100, %f101, %f102}, [%rd22];
	mul.f32 	%f103, %f96, %f100;
	fma.rn.f32 	%f104, %f95, %f99, %f103;
	fma.rn.f32 	%f105, %f97, %f101, %f104;
	fma.rn.f32 	%f106, %f98, %f102, %f105;
	add.f32 	%f107, %f94, %f106;
	ld.global.nc.v4.f32 	{%f108, %f109, %f110, %f111}, [%rd10+96];
	add.s32 	%r61, %r107, 24;
	mul.wide.u32 	%rd23, %r61, 4;
	add.s64 	%rd24, %rd1, %rd23;
	ld.global.nc.v4.f32 	{%f112, %f113, %f114, %f115}, [%rd24];
	mul.f32 	%f116, %f109, %f113;
	fma.rn.f32 	%f117, %f108, %f112, %f116;
	fma.rn.f32 	%f118, %f110, %f114, %f117;
	fma.rn.f32 	%f119, %f111, %f115, %f118;
	add.f32 	%f120, %f107, %f119;
	ld.global.nc.v4.f32 	{%f121, %f122, %f123, %f124}, [%rd10+112];
	add.s32 	%r62, %r107, 28;
	mul.wide.u32 	%rd25, %r62, 4;
	add.s64 	%rd26, %rd1, %rd25;
	ld.global.nc.v4.f32 	{%f125, %f126, %f127, %f128}, [%rd26];
	mul.f32 	%f129, %f122, %f126;
	fma.rn.f32 	%f130, %f121, %f125, %f129;
	fma.rn.f32 	%f131, %f123, %f127, %f130;
	fma.rn.f32 	%f132, %f124, %f128, %f131;
	add.f32 	%f325, %f120, %f132;
	add.s32 	%r108, %r108, 32;
	add.s32 	%r107, %r107, 32;
	add.s32 	%r106, %r106, 8;
	setp.eq.s32 	%p4, %r106, 0;
	@%p4 bra 	$L__BB0_5;
	bra.uni 	$L__BB0_4;
$L__BB0_5:
	add.s32 	%r104, %r108, -16;
$L__BB0_6:
	setp.eq.s32 	%p5, %r6, 0;
	@%p5 bra 	$L__BB0_14;
	setp.lt.u32 	%p6, %r6, 4;
	@%p6 bra 	$L__BB0_9;
	mul.wide.u32 	%rd27, %r104, 4;
	add.s64 	%rd28, %rd2, %rd27;
	ld.global.nc.v4.f32 	{%f134, %f135, %f136, %f137}, [%rd28];
	add.s32 	%r63, %r104, %r2;
	mul.wide.u32 	%rd29, %r63, 4;
	add.s64 	%rd30, %rd1, %rd29;
	ld.global.nc.v4.f32 	{%f138, %f139, %f140, %f141}, [%rd30];
	mul.f32 	%f142, %f135, %f139;
	fma.rn.f32 	%f143, %f134, %f138, %f142;
	fma.rn.f32 	%f144, %f136, %f140, %f143;
	fma.rn.f32 	%f145, %f137, %f141, %f144;
	add.f32 	%f146, %f325, %f145;
	ld.global.nc.v4.f32 	{%f147, %f148, %f149, %f150}, [%rd28+16];
	add.s32 	%r64, %r63, 4;
	mul.wide.u32 	%rd31, %r64, 4;
	add.s64 	%rd32, %rd1, %rd31;
	ld.global.nc.v4.f32 	{%f151, %f152, %f153, %f154}, [%rd32];
	mul.f32 	%f155, %f148, %f152;
	fma.rn.f32 	%f156, %f147, %f151, %f155;
	fma.rn.f32 	%f157, %f149, %f153, %f156;
	fma.rn.f32 	%f158, %f150, %f154, %f157;
	add.f32 	%f159, %f146, %f158;
	ld.global.nc.v4.f32 	{%f160, %f161, %f162, %f163}, [%rd28+32];
	add.s32 	%r65, %r63, 8;
	mul.wide.u32 	%rd33, %r65, 4;
	add.s64 	%rd34, %rd1, %rd33;
	ld.global.nc.v4.f32 	{%f164, %f165, %f166, %f167}, [%rd34];
	mul.f32 	%f168, %f161, %f165;
	fma.rn.f32 	%f169, %f160, %f164, %f168;
	fma.rn.f32 	%f170, %f162, %f166, %f169;
	fma.rn.f32 	%f171, %f163, %f167, %f170;
	add.f32 	%f172, %f159, %f171;
	ld.global.nc.v4.f32 	{%f173, %f174, %f175, %f176}, [%rd28+48];
	add.s32 	%r66, %r63, 12;
	mul.wide.u32 	%rd35, %r66, 4;
	add.s64 	%rd36, %rd1, %rd35;
	ld.global.nc.v4.f32 	{%f177, %f178, %f179, %f180}, [%rd36];
	mul.f32 	%f181, %f174, %f178;
	fma.rn.f32 	%f182, %f173, %f177, %f181;
	fma.rn.f32 	%f183, %f175, %f179, %f182;
	fma.rn.f32 	%f184, %f176, %f180, %f183;
	add.f32 	%f325, %f172, %f184;
	add.s32 	%r104, %r104, 16;
$L__BB0_9:
	and.b32  	%r67, %r5, 3;
	setp.eq.s32 	%p7, %r67, 0;
	@%p7 bra 	$L__BB0_14;
	setp.eq.s32 	%p8, %r67, 1;
	@%p8 bra 	$L__BB0_12;
	mul.wide.u32 	%rd37, %r104, 4;
	add.s64 	%rd38, %rd2, %rd37;
	ld.global.nc.v4.f32 	{%f186, %f187, %f188, %f189}, [%rd38];
	add.s32 	%r68, %r104, %r2;
	mul.wide.u32 	%rd39, %r68, 4;
	add.s64 	%rd40, %rd1, %rd39;
	ld.global.nc.v4.f32 	{%f190, %f191, %f192, %f193}, [%rd40];
	mul.f32 	%f194, %f187, %f191;
	fma.rn.f32 	%f195, %f186, %f190, %f194;
	fma.rn.f32 	%f196, %f188, %f192, %f195;
	fma.rn.f32 	%f197, %f189, %f193, %f196;
	add.f32 	%f198, %f325, %f197;
	ld.global.nc.v4.f32 	{%f199, %f200, %f201, %f202}, [%rd38+16];
	add.s32 	%r69, %r68, 4;
	mul.wide.u32 	%rd41, %r69, 4;
	add.s64 	%rd42, %rd1, %rd41;
	ld.global.nc.v4.f32 	{%f203, %f204, %f205, %f206}, [%rd42];
	mul.f32 	%f207, %f200, %f204;
	fma.rn.f32 	%f208, %f199, %f203, %f207;
	fma.rn.f32 	%f209, %f201, %f205, %f208;
	fma.rn.f32 	%f210, %f202, %f206, %f209;
	add.f32 	%f325, %f198, %f210;
	add.s32 	%r104, %r104, 8;
$L__BB0_12:
	and.b32  	%r70, %r4, 4;
	setp.ne.s32 	%p9, %r70, 0;
	@%p9 bra 	$L__BB0_14;
	mul.wide.u32 	%rd43, %r104, 4;
	add.s64 	%rd44, %rd2, %rd43;
	ld.global.nc.v4.f32 	{%f211, %f212, %f213, %f214}, [%rd44];
	add.s32 	%r71, %r104, %r2;
	mul.wide.u32 	%rd45, %r71, 4;
	add.s64 	%rd46, %rd1, %rd45;
	ld.global.nc.v4.f32 	{%f215, %f216, %f217, %f218}, [%rd46];
	mul.f32 	%f219, %f212, %f216;
	fma.rn.f32 	%f220, %f211, %f215, %f219;
	fma.rn.f32 	%f221, %f213, %f217, %f220;
	fma.rn.f32 	%f222, %f214, %f218, %f221;
	add.f32 	%f325, %f325, %f222;
$L__BB0_14:
	setp.eq.s32 	%p10, %r112, %r46;
	@%p10 bra 	$L__BB0_28;
	add.s32 	%r72, %r112, 1;
	max.u32 	%r14, %r46, %r72;
	sub.s32 	%r15, %r14, %r112;
	and.b32  	%r16, %r15, 15;
	sub.s32 	%r73, %r112, %r14;
	setp.gt.u32 	%p11, %r73, -16;
	@%p11 bra 	$L__BB0_19;
	add.s32 	%r111, %r112, 7;
	add.s32 	%r110, %r2, %r112;
	and.b32  	%r74, %r15, -16;
	neg.s32 	%r109, %r74;
$L__BB0_17:
	.pragma "nounroll";
	add.s32 	%r75, %r111, -7;
	mul.wide.u32 	%rd47, %r75, 4;
	add.s64 	%rd48, %rd2, %rd47;
	ld.global.nc.f32 	%f224, [%rd48];
	mul.wide.u32 	%rd49, %r110, 4;
	add.s64 	%rd50, %rd1, %rd49;
	ld.global.nc.f32 	%f225, [%rd50];
	fma.rn.f32 	%f226, %f224, %f225, %f325;
	ld.global.nc.f32 	%f227, [%rd48+4];
	add.s32 	%r76, %r110, 1;
	mul.wide.u32 	%rd51, %r76, 4;
	add.s64 	%rd52, %rd1, %rd51;
	ld.global.nc.f32 	%f228, [%rd52];
	fma.rn.f32 	%f229, %f227, %f228, %f226;
	ld.global.nc.f32 	%f230, [%rd48+8];
	add.s32 	%r77, %r110, 2;
	mul.wide.u32 	%rd53, %r77, 4;
	add.s64 	%rd54, %rd1, %rd53;
	ld.global.nc.f32 	%f231, [%rd54];
	fma.rn.f32 	%f232, %f230, %f231, %f229;
	ld.global.nc.f32 	%f233, [%rd48+12];
	add.s32 	%r78, %r110, 3;
	mul.wide.u32 	%rd55, %r78, 4;
	add.s64 	%rd56, %rd1, %rd55;
	ld.global.nc.f32 	%f234, [%rd56];
	fma.rn.f32 	%f235, %f233, %f234, %f232;
	ld.global.nc.f32 	%f236, [%rd48+16];
	add.s32 	%r79, %r110, 4;
	mul.wide.u32 	%rd57, %r79, 4;
	add.s64 	%rd58, %rd1, %rd57;
	ld.global.nc.f32 	%f237, [%rd58];
	fma.rn.f32 	%f238, %f236, %f237, %f235;
	ld.global.nc.f32 	%f239, [%rd48+20];
	add.s32 	%r80, %r110, 5;
	mul.wide.u32 	%rd59, %r80, 4;
	add.s64 	%rd60, %rd1, %rd59;
	ld.global.nc.f32 	%f240, [%rd60];
	fma.rn.f32 	%f241, %f239, %f240, %f238;
	ld.global.nc.f32 	%f242, [%rd48+24];
	add.s32 	%r81, %r110, 6;
	mul.wide.u32 	%rd61, %r81, 4;
	add.s64 	%rd62, %rd1, %rd61;
	ld.global.nc.f32 	%f243, [%rd62];
	fma.rn.f32 	%f244, %f242, %f243, %f241;
	ld.global.nc.f32 	%f245, [%rd48+28];
	add.s32 	%r82, %r110, 7;
	mul.wide.u32 	%rd63, %r82, 4;
	add.s64 	%rd64, %rd1, %rd63;
	ld.global.nc.f32 	%f246, [%rd64];
	fma.rn.f32 	%f247, %f245, %f246, %f244;
	ld.global.nc.f32 	%f248, [%rd48+32];
	add.s32 	%r83, %r110, 8;
	mul.wide.u32 	%rd65, %r83, 4;
	add.s64 	%rd66, %rd1, %rd65;
	ld.global.nc.f32 	%f249, [%rd66];
	fma.rn.f32 	%f250, %f248, %f249, %f247;
	ld.global.nc.f32 	%f251, [%rd48+36];
	add.s32 	%r84, %r110, 9;
	mul.wide.u32 	%rd67, %r84, 4;
	add.s64 	%rd68, %rd1, %rd67;
	ld.global.nc.f32 	%f252, [%rd68];
	fma.rn.f32 	%f253, %f251, %f252, %f250;
	ld.global.nc.f32 	%f254, [%rd48+40];
	add.s32 	%r85, %r110, 10;
	mul.wide.u32 	%rd69, %r85, 4;
	add.s64 	%rd70, %rd1, %rd69;
	ld.global.nc.f32 	%f255, [%rd70];
	fma.rn.f32 	%f256, %f254, %f255, %f253;
	ld.global.nc.f32 	%f257, [%rd48+44];
	add.s32 	%r86, %r110, 11;
	mul.wide.u32 	%rd71, %r86, 4;
	add.s64 	%rd72, %rd1, %rd71;
	ld.global.nc.f32 	%f258, [%rd72];
	fma.rn.f32 	%f259, %f257, %f258, %f256;
	ld.global.nc.f32 	%f260, [%rd48+48];
	add.s32 	%r87, %r110, 12;
	mul.wide.u32 	%rd73, %r87, 4;
	add.s64 	%rd74, %rd1, %rd73;
	ld.global.nc.f32 	%f261, [%rd74];
	fma.rn.f32 	%f262, %f260, %f261, %f259;
	ld.global.nc.f32 	%f263, [%rd48+52];
	add.s32 	%r88, %r110, 13;
	mul.wide.u32 	%rd75, %r88, 4;
	add.s64 	%rd76, %rd1, %rd75;
	ld.global.nc.f32 	%f264, [%rd76];
	fma.rn.f32 	%f265, %f263, %f264, %f262;
	ld.global.nc.f32 	%f266, [%rd48+56];
	add.s32 	%r89, %r110, 14;
	mul.wide.u32 	%rd77, %r89, 4;
	add.s64 	%rd78, %rd1, %rd77;
	ld.global.nc.f32 	%f267, [%rd78];
	fma.rn.f32 	%f268, %f266, %f267, %f265;
	ld.global.nc.f32 	%f269, [%rd48+60];
	add.s32 	%r90, %r110, 15;
	mul.wide.u32 	%rd79, %r90, 4;
	add.s64 	%rd80, %rd1, %rd79;
	ld.global.nc.f32 	%f270, [%rd80];
	fma.rn.f32 	%f325, %f269, %f270, %f268;
	add.s32 	%r111, %r111, 16;
	add.s32 	%r110, %r110, 16;
	add.s32 	%r109, %r109, 16;
	setp.ne.s32 	%p12, %r109, 0;
	@%p12 bra 	$L__BB0_17;
	add.s32 	%r112, %r111, -7;
$L__BB0_19:
	setp.eq.s32 	%p13, %r16, 0;
	@%p13 bra 	$L__BB0_28;
	and.b32  	%r34, %r15, 7;
	setp.lt.u32 	%p14, %r16, 8;
	@%p14 bra 	$L__BB0_22;
	mul.wide.u32 	%rd81, %r112, 4;
	add.s64 	%rd82, %rd2, %rd81;
	ld.global.nc.f32 	%f272, [%rd82];
	add.s32 	%r91, %r112, %r2;
	mul.wide.u32 	%rd83, %r91, 4;
	add.s64 	%rd84, %rd1, %rd83;
	ld.global.nc.f32 	%f273, [%rd84];
	fma.rn.f32 	%f274, %f272, %f273, %f325;
	ld.global.nc.f32 	%f275, [%rd82+4];
	add.s32 	%r92, %r91, 1;
	mul.wide.u32 	%rd85, %r92, 4;
	add.s64 	%rd86, %rd1, %rd85;
	ld.global.nc.f32 	%f276, [%rd86];
	fma.rn.f32 	%f277, %f275, %f276, %f274;
	ld.global.nc.f32 	%f278, [%rd82+8];
	add.s32 	%r93, %r91, 2;
	mul.wide.u32 	%rd87, %r93, 4;
	add.s64 	%rd88, %rd1, %rd87;
	ld.global.nc.f32 	%f279, [%rd88];
	fma.rn.f32 	%f280, %f278, %f279, %f277;
	ld.global.nc.f32 	%f281, [%rd82+12];
	add.s32 	%r94, %r91, 3;
	mul.wide.u32 	%rd89, %r94, 4;
	add.s64 	%rd90, %rd1, %rd89;
	ld.global.nc.f32 	%f282, [%rd90];
	fma.rn.f32 	%f283, %f281, %f282, %f280;
	ld.global.nc.f32 	%f284, [%rd82+16];
	add.s32 	%r95, %r91, 4;
	mul.wide.u32 	%rd91, %r95, 4;
	add.s64 	%rd92, %rd1, %rd91;
	ld.global.nc.f32 	%f285, [%rd92];
	fma.rn.f32 	%f286, %f284, %f285, %f283;
	ld.global.nc.f32 	%f287, [%rd82+20];
	add.s32 	%r96, %r91, 5;
	mul.wide.u32 	%rd93, %r96, 4;
	add.s64 	%rd94, %rd1, %rd93;
	ld.global.nc.f32 	%f288, [%rd94];
	fma.rn.f32 	%f289, %f287, %f288, %f286;
	ld.global.nc.f32 	%f290, [%rd82+24];
	add.s32 	%r97, %r91, 6;
	mul.wide.u32 	%rd95, %r97, 4;
	add.s64 	%rd96, %rd1, %rd95;
	ld.global.nc.f32 	%f291, [%rd96];
	fma.rn.f32 	%f292, %f290, %f291, %f289;
	ld.global.nc.f32 	%f293, [%rd82+28];
	add.s32 	%r98, %r91, 7;
	mul.wide.u32 	%rd97, %r98, 4;
	add.s64 	%rd98, %rd1, %rd97;
	ld.global.nc.f32 	%f294, [%rd98];
	fma.rn.f32 	%f325, %f293, %f294, %f292;
	add.s32 	%r112, %r112, 8;
$L__BB0_22:
	setp.eq.s32 	%p15, %r34, 0;
	@%p15 bra 	$L__BB0_28;
	and.b32  	%r37, %r14, 3;
	setp.lt.u32 	%p16, %r34, 4;
	@%p16 bra 	$L__BB0_25;
	mul.wide.u32 	%rd99, %r112, 4;
	add.s64 	%rd100, %rd2, %rd99;
	ld.global.nc.f32 	%f296, [%rd100];
	add.s32 	%r99, %r112, %r2;
	mul.wide.u32 	%rd101, %r99, 4;
	add.s64 	%rd102, %rd1, %rd101;
	ld.global.nc.f32 	%f297, [%rd102];
	fma.rn.f32 	%f298, %f296, %f297, %f325;
	ld.global.nc.f32 	%f299, [%rd100+4];
	add.s32 	%r100, %r99, 1;
	mul.wide.u32 	%rd103, %r100, 4;
	add.s64 	%rd104, %rd1, %rd103;
	ld.global.nc.f32 	%f300, [%rd104];
	fma.rn.f32 	%f301, %f299, %f300, %f298;
	ld.global.nc.f32 	%f302, [%rd100+8];
	add.s32 	%r101, %r99, 2;
	mul.wide.u32 	%rd105, %r101, 4;
	add.s64 	%rd106, %rd1, %rd105;
	ld.global.nc.f32 	%f303, [%rd106];
	fma.rn.f32 	%f304, %f302, %f303, %f301;
	ld.global.nc.f32 	%f305, [%rd100+12];
	add.s32 	%r102, %r99, 3;
	mul.wide.u32 	%rd107, %r102, 4;
	add.s64 	%rd108, %rd1, %rd107;
	ld.global.nc.f32 	%f306, [%rd108];
	fma.rn.f32 	%f325, %f305, %f306, %f304;
	add.s32 	%r112, %r112, 4;
$L__BB0_25:
	setp.eq.s32 	%p17, %r37, 0;
	@%p17 bra 	$L__BB0_28;
	add.s32 	%r116, %r112, %r2;
	mul.wide.u32 	%rd109, %r112, 4;
	add.s64 	%rd115, %rd2, %rd109;
	neg.s32 	%r115, %r37;
$L__BB0_27:
	.pragma "nounroll";
	ld.global.nc.f32 	%f307, [%rd115];
	mul.wide.u32 	%rd110, %r116, 4;
	add.s64 	%rd111, %rd1, %rd110;
	ld.global.nc.f32 	%f308, [%rd111];
	fma.rn.f32 	%f325, %f307, %f308, %f325;
	add.s32 	%r116, %r116, 1;
	add.s64 	%rd115, %rd115, 4;
	add.s32 	%r115, %r115, 1;
	setp.ne.s32 	%p18, %r115, 0;
	@%p18 bra 	$L__BB0_27;
$L__BB0_28:
	cvta.to.global.u64 	%rd112, %rd6;
	mul.wide.u32 	%rd113, %r1, 4;
	add.s64 	%rd114, %rd112, %rd113;
	st.global.f32 	[%rd114], %f325;
$L__BB0_29:
	ret;

}
	// .globl	cosine_similarity_f32
.visible .entry cosine_similarity_f32(
	.param .u64 .ptr .align 1 cosine_similarity_f32_param_0,
	.param .u64 .ptr .align 1 cosine_similarity_f32_param_1,
	.param .u64 .ptr .align 1 cosine_similarity_f32_param_2,
	.param .u32 cosine_similarity_f32_param_3,
	.param .u32 cosine_similarity_f32_param_4
)
{
	.reg .pred 	%p<18>;
	.reg .b32 	%r<84>;
	.reg .b32 	%f<334>;
	.reg .b64 	%rd<67>;

	ld.param.u64 	%rd4, [cosine_similarity_f32_param_0];
	ld.param.u64 	%rd5, [cosine_similarity_f32_param_1];
	ld.param.u64 	%rd3, [cosine_similarity_f32_param_2];
	ld.param.u32 	%r36, [cosine_similarity_f32_param_3];
	ld.param.u32 	%r37, [cosine_similarity_f32_param_4];
	cvta.to.global.u64 	%rd1, %rd5;
	cvta.to.global.u64 	%rd2, %rd4;
	mov.u32 	%r38, %ctaid.x;
	mov.u32 	%r39, %ntid.x;
	mov.u32 	%r40, %tid.x;
	mad.lo.s32 	%r1, %r38, %r39, %r40;
	setp.ge.u32 	%p1, %r1, %r37;
	@%p1 bra 	$L__BB1_25;
	mul.lo.s32 	%r2, %r36, %r1;
	and.b32  	%r81, %r36, -4;
	setp.eq.s32 	%p2, %r81, 0;
	mov.f32 	%f331, 0f00000000;
	mov.f32 	%f332, %f331;
	mov.f32 	%f333, %f331;
	@%p2 bra 	$L__BB1_11;
	add.s32 	%r4, %r81, -1;
	shr.u32 	%r42, %r4, 2;
	add.s32 	%r5, %r42, 1;
	setp.lt.u32 	%p3, %r81, 13;
	mov.f32 	%f333, 0f00000000;
	mov.b32 	%r74, 0;
	mov.f32 	%f332, %f333;
	mov.f32 	%f331, %f333;
	@%p3 bra 	$L__BB1_6;
	and.b32  	%r44, %r5, 2147483644;
	neg.s32 	%r75, %r44;
	mov.f32 	%f333, 0f00000000;
	mov.b32 	%r77, 8;
	mov.u32 	%r76, %r2;
$L__BB1_4:
	.pragma "nounroll";
	add.s32 	%r45, %r77, -8;
	mul.wide.u32 	%rd6, %r45, 4;
	add.s64 	%rd7, %rd2, %rd6;
	ld.global.nc.v4.f32 	{%f68, %f69, %f70, %f71}, [%rd7];
	mul.wide.u32 	%rd8, %r76, 4;
	add.s64 	%rd9, %rd1, %rd8;
	ld.global.nc.v4.f32 	{%f72, %f73, %f74, %f75}, [%rd9];
	mul.f32 	%f76, %f69, %f73;
	fma.rn.f32 	%f77, %f68, %f72, %f76;
	fma.rn.f32 	%f78, %f70, %f74, %f77;
	fma.rn.f32 	%f79, %f71, %f75, %f78;
	add.f32 	%f80, %f331, %f79;
	mul.f32 	%f81, %f69, %f69;
	fma.rn.f32 	%f82, %f68, %f68, %f81;
	fma.rn.f32 	%f83, %f70, %f70, %f82;
	fma.rn.f32 	%f84, %f71, %f71, %f83;
	add.f32 	%f85, %f332, %f84;
	mul.f32 	%f86, %f73, %f73;
	fma.rn.f32 	%f87, %f72, %f72, %f86;
	fma.rn.f32 	%f88, %f74, %f74, %f87;
	fma.rn.f32 	%f89, %f75, %f75, %f88;
	add.f32 	%f90, %f333, %f89;
	ld.global.nc.v4.f32 	{%f91, %f92, %f93, %f94}, [%rd7+16];
	add.s32 	%r46, %r76, 4;
	mul.wide.u32 	%rd10, %r46, 4;
	add.s64 	%rd11, %rd1, %rd10;
	ld.global.nc.v4.f32 	{%f95, %f96, %f97, %f98}, [%rd11];
	mul.f32 	%f99, %f92, %f96;
	fma.rn.f32 	%f100, %f91, %f95, %f99;
	fma.rn.f32 	%f101, %f93, %f97, %f100;
	fma.rn.f32 	%f102, %f94, %f98, %f101;
	add.f32 	%f103, %f80, %f102;
	mul.f32 	%f104, %f92, %f92;
	fma.rn.f32 	%f105, %f91, %f91, %f104;
	fma.rn.f32 	%f106, %f93, %f93, %f105;
	fma.rn.f32 	%f107, %f94, %f94, %f106;
	add.f32 	%f108, %f85, %f107;
	mul.f32 	%f109, %f96, %f96;
	fma.rn.f32 	%f110, %f95, %f95, %f109;
	fma.rn.f32 	%f111, %f97, %f97, %f110;
	fma.rn.f32 	%f112, %f98, %f98, %f111;
	add.f32 	%f113, %f90, %f112;
	ld.global.nc.v4.f32 	{%f114, %f115, %f116, %f117}, [%rd7+32];
	add.s32 	%r47, %r76, 8;
	mul.wide.u32 	%rd12, %r47, 4;
	add.s64 	%rd13, %rd1, %rd12;
	ld.global.nc.v4.f32 	{%f118, %f119, %f120, %f121}, [%rd13];
	mul.f32 	%f122, %f115, %f119;
	fma.rn.f32 	%f123, %f114, %f118, %f122;
	fma.rn.f32 	%f124, %f116, %f120, %f123;
	fma.rn.f32 	%f125, %f117, %f121, %f124;
	add.f32 	%f126, %f103, %f125;
	mul.f32 	%f127, %f115, %f115;
	fma.rn.f32 	%f128, %f114, %f114, %f127;
	fma.rn.f32 	%f129, %f116, %f116, %f128;
	fma.rn.f32 	%f130, %f117, %f117, %f129;
	add.f32 	%f131, %f108, %f130;
	mul.f32 	%f132, %f119, %f119;
	fma.rn.f32 	%f133, %f118, %f118, %f132;
	fma.rn.f32 	%f134, %f120, %f120, %f133;
	fma.rn.f32 	%f135, %f121, %f121, %f134;
	add.f32 	%f136, %f113, %f135;
	ld.global.nc.v4.f32 	{%f137, %f138, %f139, %f140}, [%rd7+48];
	add.s32 	%r48, %r76, 12;
	mul.wide.u32 	%rd14, %r48, 4;
	add.s64 	%rd15, %rd1, %rd14;
	ld.global.nc.v4.f32 	{%f141, %f142, %f143, %f144}, [%rd15];
	mul.f32 	%f145, %f138, %f142;
	fma.rn.f32 	%f146, %f137, %f141, %f145;
	fma.rn.f32 	%f147, %f139, %f143, %f146;
	fma.rn.f32 	%f148, %f140, %f144, %f147;
	add.f32 	%f331, %f126, %f148;
	mul.f32 	%f149, %f138, %f138;
	fma.rn.f32 	%f150, %f137, %f137, %f149;
	fma.rn.f32 	%f151, %f139, %f139, %f150;
	fma.rn.f32 	%f152, %f140, %f140, %f151;
	add.f32 	%f332, %f131, %f152;
	mul.f32 	%f153, %f142, %f142;
	fma.rn.f32 	%f154, %f141, %f141, %f153;
	fma.rn.f32 	%f155, %f143, %f143, %f154;
	fma.rn.f32 	%f156, %f144, %f144, %f155;
	add.f32 	%f333, %f136, %f156;
	add.s32 	%r77, %r77, 16;
	add.s32 	%r76, %r76, 16;
	add.s32 	%r75, %r75, 4;
	setp.eq.s32 	%p4, %r75, 0;
	@%p4 bra 	$L__BB1_5;
	bra.uni 	$L__BB1_4;
$L__BB1_5:
	add.s32 	%r74, %r77, -8;
$L__BB1_6:
	and.b32  	%r49, %r5, 3;
	setp.eq.s32 	%p5, %r49, 0;
	@%p5 bra 	$L__BB1_11;
	setp.eq.s32 	%p6, %r49, 1;
	@%p6 bra 	$L__BB1_9;
	mul.wide.u32 	%rd16, %r74, 4;
	add.s64 	%rd17, %rd2, %rd16;
	ld.global.nc.v4.f32 	{%f158, %f159, %f160, %f161}, [%rd17];
	add.s32 	%r50, %r74, %r2;
	mul.wide.u32 	%rd18, %r50, 4;
	add.s64 	%rd19, %rd1, %rd18;
	ld.global.nc.v4.f32 	{%f162, %f163, %f164, %f165}, [%rd19];
	mul.f32 	%f166, %f159, %f163;
	fma.rn.f32 	%f167, %f158, %f162, %f166;
	fma.rn.f32 	%f168, %f160, %f164, %f167;
	fma.rn.f32 	%f169, %f161, %f165, %f168;
	add.f32 	%f170, %f331, %f169;
	mul.f32 	%f171, %f159, %f159;
	fma.rn.f32 	%f172, %f158, %f158, %f171;
	fma.rn.f32 	%f173, %f160, %f160, %f172;
	fma.rn.f32 	%f174, %f161, %f161, %f173;
	add.f32 	%f175, %f332, %f174;
	mul.f32 	%f176, %f163, %f163;
	fma.rn.f32 	%f177, %f162, %f162, %f176;
	fma.rn.f32 	%f178, %f164, %f164, %f177;
	fma.rn.f32 	%f179, %f165, %f165, %f178;
	add.f32 	%f180, %f333, %f179;
	ld.global.nc.v4.f32 	{%f181, %f182, %f183, %f184}, [%rd17+16];
	add.s32 	%r51, %r50, 4;
	mul.wide.u32 	%rd20, %r51, 4;
	add.s64 	%rd21, %rd1, %rd20;
	ld.global.nc.v4.f32 	{%f185, %f186, %f187, %f188}, [%rd21];
	mul.f32 	%f189, %f182, %f186;
	fma.rn.f32 	%f190, %f181, %f185, %f189;
	fma.rn.f32 	%f191, %f183, %f187, %f190;
	fma.rn.f32 	%f192, %f184, %f188, %f191;
	add.f32 	%f331, %f170, %f192;
	mul.f32 	%f193, %f182, %f182;
	fma.rn.f32 	%f194, %f181, %f181, %f193;
	fma.rn.f32 	%f195, %f183, %f183, %f194;
	fma.rn.f32 	%f196, %f184, %f184, %f195;
	add.f32 	%f332, %f175, %f196;
	mul.f32 	%f197, %f186, %f186;
	fma.rn.f32 	%f198, %f185, %f185, %f197;
	fma.rn.f32 	%f199, %f187, %f187, %f198;
	fma.rn.f32 	%f200, %f188, %f188, %f199;
	add.f32 	%f333, %f180, %f200;
	add.s32 	%r74, %r74, 8;
$L__BB1_9:
	and.b32  	%r52, %r4, 4;
	setp.ne.s32 	%p7, %r52, 0;
	@%p7 bra 	$L__BB1_11;
	mul.wide.u32 	%rd22, %r74, 4;
	add.s64 	%rd23, %rd2, %rd22;
	ld.global.nc.v4.f32 	{%f201, %f202, %f203, %f204}, [%rd23];
	add.s32 	%r53, %r74, %r2;
	mul.wide.u32 	%rd24, %r53, 4;
	add.s64 	%rd25, %rd1, %rd24;
	ld.global.nc.v4.f32 	{%f205, %f206, %f207, %f208}, [%rd25];
	mul.f32 	%f209, %f202, %f206;
	fma.rn.f32 	%f210, %f201, %f205, %f209;
	fma.rn.f32 	%f211, %f203, %f207, %f210;
	fma.rn.f32 	%f212, %f204, %f208, %f211;
	add.f32 	%f331, %f331, %f212;
	mul.f32 	%f213, %f202, %f202;
	fma.rn.f32 	%f214, %f201, %f201, %f213;
	fma.rn.f32 	%f215, %f203, %f203, %f214;
	fma.rn.f32 	%f216, %f204, %f204, %f215;
	add.f32 	%f332, %f332, %f216;
	mul.f32 	%f217, %f206, %f206;
	fma.rn.f32 	%f218, %f205, %f205, %f217;
	fma.rn.f32 	%f219, %f207, %f207, %f218;
	fma.rn.f32 	%f220, %f208, %f208, %f219;
	add.f32 	%f333, %f333, %f220;
$L__BB1_11:
	setp.eq.s32 	%p8, %r81, %r36;
	@%p8 bra 	$L__BB1_24;
	add.s32 	%r54, %r81, 1;
	max.u32 	%r11, %r36, %r54;
	sub.s32 	%r12, %r11, %r81;
	and.b32  	%r13, %r12, 7;
	sub.s32 	%r55, %r81, %r11;
	setp.gt.u32 	%p9, %r55, -8;
	@%p9 bra 	$L__BB1_16;
	add.s32 	%r80, %r81, 3;
	add.s32 	%r79, %r2, %r81;
	and.b32  	%r56, %r12, -8;
	neg.s32 	%r78, %r56;
$L__BB1_14:
	.pragma "nounroll";
	add.s32 	%r57, %r80, -3;
	mul.wide.u32 	%rd26, %r57, 4;
	add.s64 	%rd27, %rd2, %rd26;
	ld.global.nc.f32 	%f222, [%rd27];
	mul.wide.u32 	%rd28, %r79, 4;
	add.s64 	%rd29, %rd1, %rd28;
	ld.global.nc.f32 	%f223, [%rd29];
	fma.rn.f32 	%f224, %f222, %f223, %f331;
	fma.rn.f32 	%f225, %f222, %f222, %f332;
	fma.rn.f32 	%f226, %f223, %f223, %f333;
	ld.global.nc.f32 	%f227, [%rd27+4];
	add.s32 	%r58, %r79, 1;
	mul.wide.u32 	%rd30, %r58, 4;
	add.s64 	%rd31, %rd1, %rd30;
	ld.global.nc.f32 	%f228, [%rd31];
	fma.rn.f32 	%f229, %f227, %f228, %f224;
	fma.rn.f32 	%f230, %f227, %f227, %f225;
	fma.rn.f32 	%f231, %f228, %f228, %f226;
	ld.global.nc.f32 	%f232, [%rd27+8];
	add.s32 	%r59, %r79, 2;
	mul.wide.u32 	%rd32, %r59, 4;
	add.s64 	%rd33, %rd1, %rd32;
	ld.global.nc.f32 	%f233, [%rd33];
	fma.rn.f32 	%f234, %f232, %f233, %f229;
	fma.rn.f32 	%f235, %f232, %f232, %f230;
	fma.rn.f32 	%f236, %f233, %f233, %f231;
	ld.global.nc.f32 	%f237, [%rd27+12];
	add.s32 	%r60, %r79, 3;
	mul.wide.u32 	%rd34, %r60, 4;
	add.s64 	%rd35, %rd1, %rd34;
	ld.global.nc.f32 	%f238, [%rd35];
	fma.rn.f32 	%f239, %f237, %f238, %f234;
	fma.rn.f32 	%f240, %f237, %f237, %f235;
	fma.rn.f32 	%f241, %f238, %f238, %f236;
	ld.global.nc.f32 	%f242, [%rd27+16];
	add.s32 	%r61, %r79, 4;
	mul.wide.u32 	%rd36, %r61, 4;
	add.s64 	%rd37, %rd1, %rd36;
	ld.global.nc.f32 	%f243, [%rd37];
	fma.rn.f32 	%f244, %f242, %f243, %f239;
	fma.rn.f32 	%f245, %f242, %f242, %f240;
	fma.rn.f32 	%f246, %f243, %f243, %f241;
	ld.global.nc.f32 	%f247, [%rd27+20];
	add.s32 	%r62, %r79, 5;
	mul.wide.u32 	%rd38, %r62, 4;
	add.s64 	%rd39, %rd1, %rd38;
	ld.global.nc.f32 	%f248, [%rd39];
	fma.rn.f32 	%f249, %f247, %f248, %f244;
	fma.rn.f32 	%f250, %f247, %f247, %f245;
	fma.rn.f32 	%f251, %f248, %f248, %f246;
	ld.global.nc.f32 	%f252, [%rd27+24];
	add.s32 	%r63, %r79, 6;
	mul.wide.u32 	%rd40, %r63, 4;
	add.s64 	%rd41, %rd1, %rd40;
	ld.global.nc.f32 	%f253, [%rd41];
	fma.rn.f32 	%f254, %f252, %f253, %f249;
	fma.rn.f32 	%f255, %f252, %f252, %f250;
	fma.rn.f32 	%f256, %f253, %f253, %f251;
	ld.global.nc.f32 	%f257, [%rd27+28];
	add.s32 	%r64, %r79, 7;
	mul.wide.u32 	%rd42, %r64, 4;
	add.s64 	%rd43, %rd1, %rd42;
	ld.global.nc.f32 	%f258, [%rd43];
	fma.rn.f32 	%f331, %f257, %f258, %f254;
	fma.rn.f32 	%f332, %f257, %f257, %f255;
	fma.rn.f32 	%f333, %f258, %f258, %f256;
	add.s32 	%r80, %r80, 8;
	add.s32 	%r79, %r79, 8;
	add.s32 	%r78, %r78, 8;
	setp.ne.s32 	%p10, %r78, 0;
	@%p10 bra 	$L__BB1_14;
	add.s32 	%r81, %r80, -3;
$L__BB1_16:
	setp.eq.s32 	%p11, %r13, 0;
	@%p11 bra 	$L__BB1_24;
	and.b32  	%r31, %r11, 3;
	setp.lt.u32 	%p12, %r13, 4;
	@%p12 bra 	$L__BB1_19;
	mul.wide.u32 	%rd44, %r81, 4;
	add.s64 	%rd45, %rd2, %rd44;
	ld.global.nc.f32 	%f260, [%rd45];
	add.s32 	%r65, %r81, %r2;
	mul.wide.u32 	%rd46, %r65, 4;
	add.s64 	%rd47, %rd1, %rd46;
	ld.global.nc.f32 	%f261, [%rd47];
	fma.rn.f32 	%f262, %f260, %f261, %f331;
	fma.rn.f32 	%f263, %f260, %f260, %f332;
	fma.rn.f32 	%f264, %f261, %f261, %f333;
	ld.global.nc.f32 	%f265, [%rd45+4];
	add.s32 	%r66, %r65, 1;
	mul.wide.u32 	%rd48, %r66, 4;
	add.s64 	%rd49, %rd1, %rd48;
	ld.global.nc.f32 	%f266, [%rd49];
	fma.rn.f32 	%f267, %f265, %f266, %f262;
	fma.rn.f32 	%f268, %f265, %f265, %f263;
	fma.rn.f32 	%f269, %f266, %f266, %f264;
	ld.global.nc.f32 	%f270, [%rd45+8];
	add.s32 	%r67, %r65, 2;
	mul.wide.u32 	%rd50, %r67, 4;
	add.s64 	%rd51, %rd1, %rd50;
	ld.global.nc.f32 	%f271, [%rd51];
	fma.rn.f32 	%f272, %f270, %f271, %f267;
	fma.rn.f32 	%f273, %f270, %f270, %f268;
	fma.rn.f32 	%f274, %f271, %f271, %f269;
	ld.global.nc.f32 	%f275, [%rd45+12];
	add.s32 	%r68, %r65, 3;
	mul.wide.u32 	%rd52, %r68, 4;
	add.s64 	%rd53, %rd1, %rd52;
	ld.global.nc.f32 	%f276, [%rd53];
	fma.rn.f32 	%f331, %f275, %f276, %f272;
	fma.rn.f32 	%f332, %f275, %f275, %f273;
	fma.rn.f32 	%f333, %f276, %f276, %f274;
	add.s32 	%r81, %r81, 4;
$L__BB1_19:
	setp.eq.s32 	%p13, %r31, 0;
	@%p13 bra 	$L__BB1_24;
	setp.eq.s32 	%p14, %r31, 1;
	@%p14 bra 	$L__BB1_22;
	mul.wide.u32 	%rd54, %r81, 4;
	add.s64 	%rd55, %rd2, %rd54;
	ld.global.nc.f32 	%f278, [%rd55];
	add.s32 	%r69, %r81, %r2;
	mul.wide.u32 	%rd56, %r69, 4;
	add.s64 	%rd57, %rd1, %rd56;
	ld.global.nc.f32 	%f279, [%rd57];
	fma.rn.f32 	%f280, %f278, %f279, %f331;
	fma.rn.f32 	%f281, %f278, %f278, %f332;
	fma.rn.f32 	%f282, %f279, %f279, %f333;
	ld.global.nc.f32 	%f283, [%rd55+4];
	add.s32 	%r70, %r69, 1;
	mul.wide.u32 	%rd58, %r70, 4;
	add.s64 	%rd59, %rd1, %rd58;
	ld.global.nc.f32 	%f284, [%rd59];
	fma.rn.f32 	%f331, %f283, %f284, %f280;
	fma.rn.f32 	%f332, %f283, %f283, %f281;
	fma.rn.f32 	%f333, %f284, %f284, %f282;
	add.s32 	%r81, %r81, 2;
$L__BB1_22:
	and.b32  	%r71, %r11, 1;
	setp.eq.b32 	%p15, %r71, 1;
	not.pred 	%p16, %p15;
	@%p16 bra 	$L__BB1_24;
	mul.wide.u32 	%rd60, %r81, 4;
	add.s64 	%rd61, %rd2, %rd60;
	ld.global.nc.f32 	%f285, [%rd61];
	add.s32 	%r72, %r81, %r2;
	mul.wide.u32 	%rd62, %r72, 4;
	add.s64 	%rd63, %rd1, %rd62;
	ld.global.nc.f32 	%f286, [%rd63];
	fma.rn.f32 	%f331, %f285, %f286, %f331;
	fma.rn.f32 	%f332, %f285, %f285, %f332;
	fma.rn.f32 	%f333, %f286, %f286, %f333;
$L__BB1_24:
	sqrt.rn.f32 	%f287, %f332;
	sqrt.rn.f32 	%f288, %f333;
	mul.f32 	%f289, %f287, %f288;
	setp.gt.f32 	%p17, %f289, 0f00000000;
	div.rn.f32 	%f290, %f331, %f289;
	selp.f32 	%f291, %f290, 0f00000000, %p17;
	cvta.to.global.u64 	%rd64, %rd3;
	mul.wide.u32 	%rd65, %r1, 4;
	add.s64 	%rd66, %rd64, %rd65;
	st.global.f32 	[%rd66], %f291;
$L__BB1_25:
	ret;

}
	// .globl	l2_squared_f32
.visible .entry l2_squared_f32(
	.param .u64 .ptr .align 1 l2_squared_f32_param_0,
	.param .u64 .ptr .align 1 l2_squared_f32_param_1,
	.param .u64 .ptr .align 1 l2_squared_f32_param_2,
	.param .u32 l2_squared_f32_param_3,
	.param .u32 l2_squared_f32_param_4
)
{
	.reg .pred 	%p<17>;
	.reg .b32 	%r<105>;
	.reg .b32 	%f<274>;
	.reg .b64 	%rd<98>;

	ld.param.u64 	%rd7, [l2_squared_f32_param_0];
	ld.param.u64 	%rd8, [l2_squared_f32_param_1];
	ld.param.u64 	%rd6, [l2_squared_f32_param_2];
	ld.param.u32 	%r43, [l2_squared_f32_param_3];
	ld.param.u32 	%r44, [l2_squared_f32_param_4];
	cvta.to.global.u64 	%rd1, %rd8;
	cvta.to.global.u64 	%rd2, %rd7;
	mov.u32 	%r45, %ctaid.x;
	mov.u32 	%r46, %ntid.x;
	mov.u32 	%r47, %tid.x;
	mad.lo.s32 	%r1, %r45, %r46, %r47;
	setp.ge.u32 	%p1, %r1, %r44;
	@%p1 bra 	$L__BB2_26;
	mul.lo.s32 	%r2, %r43, %r1;
	and.b32  	%r100, %r43, -4;
	setp.eq.s32 	%p2, %r100, 0;
	mov.f32 	%f273, 0f00000000;
	@%p2 bra 	$L__BB2_11;
	add.s32 	%r4, %r100, -1;
	shr.u32 	%r49, %r4, 2;
	add.s32 	%r5, %r49, 1;
	setp.lt.u32 	%p3, %r100, 13;
	mov.f32 	%f273, 0f00000000;
	mov.b32 	%r93, 0;
	@%p3 bra 	$L__BB2_6;
	and.b32  	%r51, %r5, 2147483644;
	neg.s32 	%r94, %r51;
	mov.f32 	%f273, 0f00000000;
	mov.b32 	%r96, 8;
	mov.u32 	%r95, %r2;
$L__BB2_4:
	.pragma "nounroll";
	add.s32 	%r52, %r96, -8;
	mul.wide.u32 	%rd9, %r52, 4;
	add.s64 	%rd10, %rd2, %rd9;
	ld.global.nc.v4.f32 	{%f27, %f28, %f29, %f30}, [%rd10];
	mul.wide.u32 	%rd11, %r95, 4;
	add.s64 	%rd12, %rd1, %rd11;
	ld.global.nc.v4.f32 	{%f31, %f32, %f33, %f34}, [%rd12];
	sub.f32 	%f35, %f27, %f31;
	sub.f32 	%f36, %f28, %f32;
	sub.f32 	%f37, %f29, %f33;
	sub.f32 	%f38, %f30, %f34;
	mul.f32 	%f39, %f36, %f36;
	fma.rn.f32 	%f40, %f35, %f35, %f39;
	fma.rn.f32 	%f41, %f37, %f37, %f40;
	fma.rn.f32 	%f42, %f38, %f38, %f41;
	add.f32 	%f43, %f273, %f42;
	ld.global.nc.v4.f32 	{%f44, %f45, %f46, %f47}, [%rd10+16];
	add.s32 	%r53, %r95, 4;
	mul.wide.u32 	%rd13, %r53, 4;
	add.s64 	%rd14, %rd1, %rd13;
	ld.global.nc.v4.f32 	{%f48, %f49, %f50, %f51}, [%rd14];
	sub.f32 	%f52, %f44, %f48;
	sub.f32 	%f53, %f45, %f49;
	sub.f32 	%f54, %f46, %f50;
	sub.f32 	%f55, %f47, %f51;
	mul.f32 	%f56, %f53, %f53;
	fma.rn.f32 	%f57, %f52, %f52, %f56;
	fma.rn.f32 	%f58, %f54, %f54, %f57;
	fma.rn.f32 	%f59, %f55, %f55, %f58;
	add.f32 	%f60, %f43, %f59;
	ld.global.nc.v4.f32 	{%f61, %f62, %f63, %f64}, [%rd10+32];
	add.s32 	%r54, %r95, 8;
	mul.wide.u32 	%rd15, %r54, 4;
	add.s64 	%rd16, %rd1, %rd15;
	ld.global.nc.v4.f32 	{%f65, %f66, %f67, %f68}, [%rd16];
	sub.f32 	%f69, %f61, %f65;
	sub.f32 	%f70, %f62, %f66;
	sub.f32 	%f71, %f63, %f67;
	sub.f32 	%f72, %f64, %f68;
	mul.f32 	%f73, %f70, %f70;
	fma.rn.f32 	%f74, %f69, %f69, %f73;
	fma.rn.f32 	%f75, %f71, %f71, %f74;
	fma.rn.f32 	%f76, %f72, %f72, %f75;
	add.f32 	%f77, %f60, %f76;
	ld.global.nc.v4.f32 	{%f78, %f79, %f80, %f81}, [%rd10+48];
	add.s32 	%r55, %r95, 12;
	mul.wide.u32 	%rd17, %r55, 4;
	add.s64 	%rd18, %rd1, %rd17;
	ld.global.nc.v4.f32 	{%f82, %f83, %f84, %f85}, [%rd18];
	sub.f32 	%f86, %f78, %f82;
	sub.f32 	%f87, %f79, %f83;
	sub.f32 	%f88, %f80, %f84;
	sub.f32 	%f89, %f81, %f85;
	mul.f32 	%f90, %f87, %f87;
	fma.rn.f32 	%f91, %f86, %f86, %f90;
	fma.rn.f32 	%f92, %f88, %f88, %f91;
	fma.rn.f32 	%f93, %f89, %f89, %f92;
	add.f32 	%f273, %f77, %f93;
	add.s32 	%r96, %r96, 16;
	add.s32 	%r95, %r95, 16;
	add.s32 	%r94, %r94, 4;
	setp.eq.s32 	%p4, %r94, 0;
	@%p4 bra 	$L__BB2_5;
	bra.uni 	$L__BB2_4;
$L__BB2_5:
	add.s32 	%r93, %r96, -8;
$L__BB2_6:
	and.b32  	%r56, %r5, 3;
	setp.eq.s32 	%p5, %r56, 0;
	@%p5 bra 	$L__BB2_11;
	setp.eq.s32 	%p6, %r56, 1;
	@%p6 bra 	$L__BB2_9;
	mul.wide.u32 	%rd19, %r93, 4;
	add.s64 	%rd20, %rd2, %rd19;
	ld.global.nc.v4.f32 	{%f95, %f96, %f97, %f98}, [%rd20];
	add.s32 	%r57, %r93, %r2;
	mul.wide.u32 	%rd21, %r57, 4;
	add.s64 	%rd22, %rd1, %rd21;
	ld.global.nc.v4.f32 	{%f99, %f100, %f101, %f102}, [%rd22];
	sub.f32 	%f103, %f95, %f99;
	sub.f32 	%f104, %f96, %f100;
	sub.f32 	%f105, %f97, %f101;
	sub.f32 	%f106, %f98, %f102;
	mul.f32 	%f107, %f104, %f104;
	fma.rn.f32 	%f108, %f103, %f103, %f107;
	fma.rn.f32 	%f109, %f105, %f105, %f108;
	fma.rn.f32 	%f110, %f106, %f106, %f109;
	add.f32 	%f111, %f273, %f110;
	ld.global.nc.v4.f32 	{%f112, %f113, %f114, %f115}, [%rd20+16];
	add.s32 	%r58, %r57, 4;
	mul.wide.u32 	%rd23, %r58, 4;
	add.s64 	%rd24, %rd1, %rd23;
	ld.global.nc.v4.f32 	{%f116, %f117, %f118, %f119}, [%rd24];
	sub.f32 	%f120, %f112, %f116;
	sub.f32 	%f121, %f113, %f117;
	sub.f32 	%f122, %f114, %f118;
	sub.f32 	%f123, %f115, %f119;
	mul.f32 	%f124, %f121, %f121;
	fma.rn.f32 	%f125, %f120, %f120, %f124;
	fma.rn.f32 	%f126, %f122, %f122, %f125;
	fma.rn.f32 	%f127, %f123, %f123, %f126;
	add.f32 	%f273, %f111, %f127;
	add.s32 	%r93, %r93, 8;
$L__BB2_9:
	and.b32  	%r59, %r4, 4;
	setp.ne.s32 	%p7, %r59, 0;
	@%p7 bra 	$L__BB2_11;
	mul.wide.u32 	%rd25, %r93, 4;
	add.s64 	%rd26, %rd2, %rd25;
	ld.global.nc.v4.f32 	{%f128, %f129, %f130, %f131}, [%rd26];
	add.s32 	%r60, %r93, %r2;
	mul.wide.u32 	%rd27, %r60, 4;
	add.s64 	%rd28, %rd1, %rd27;
	ld.global.nc.v4.f32 	{%f132, %f133, %f134, %f135}, [%rd28];
	sub.f32 	%f136, %f128, %f132;
	sub.f32 	%f137, %f129, %f133;
	sub.f32 	%f138, %f130, %f134;
	sub.f32 	%f139, %f131, %f135;
	mul.f32 	%f140, %f137, %f137;
	fma.rn.f32 	%f141, %f136, %f136, %f140;
	fma.rn.f32 	%f142, %f138, %f138, %f141;
	fma.rn.f32 	%f143, %f139, %f139, %f142;
	add.f32 	%f273, %f273, %f143;
$L__BB2_11:
	setp.eq.s32 	%p8, %r100, %r43;
	@%p8 bra 	$L__BB2_25;
	add.s32 	%r61, %r100, 1;
	max.u32 	%r11, %r43, %r61;
	sub.s32 	%r12, %r11, %r100;
	and.b32  	%r13, %r12, 15;
	sub.s32 	%r62, %r100, %r11;
	setp.gt.u32 	%p9, %r62, -16;
	@%p9 bra 	$L__BB2_16;
	add.s32 	%r99, %r100, 7;
	add.s32 	%r98, %r2, %r100;
	and.b32  	%r63, %r12, -16;
	neg.s32 	%r97, %r63;
$L__BB2_14:
	.pragma "nounroll";
	add.s32 	%r64, %r99, -7;
	mul.wide.u32 	%rd29, %r64, 4;
	add.s64 	%rd30, %rd2, %rd29;
	ld.global.nc.f32 	%f145, [%rd30];
	mul.wide.u32 	%rd31, %r98, 4;
	add.s64 	%rd32, %rd1, %rd31;
	ld.global.nc.f32 	%f146, [%rd32];
	sub.f32 	%f147, %f145, %f146;
	fma.rn.f32 	%f148, %f147, %f147, %f273;
	ld.global.nc.f32 	%f149, [%rd30+4];
	add.s32 	%r65, %r98, 1;
	mul.wide.u32 	%rd33, %r65, 4;
	add.s64 	%rd34, %rd1, %rd33;
	ld.global.nc.f32 	%f150, [%rd34];
	sub.f32 	%f151, %f149, %f150;
	fma.rn.f32 	%f152, %f151, %f151, %f148;
	ld.global.nc.f32 	%f153, [%rd30+8];
	add.s32 	%r66, %r98, 2;
	mul.wide.u32 	%rd35, %r66, 4;
	add.s64 	%rd36, %rd1, %rd35;
	ld.global.nc.f32 	%f154, [%rd36];
	sub.f32 	%f155, %f153, %f154;
	fma.rn.f32 	%f156, %f155, %f155, %f152;
	ld.global.nc.f32 	%f157, [%rd30+12];
	add.s32 	%r67, %r98, 3;
	mul.wide.u32 	%rd37, %r67, 4;
	add.s64 	%rd38, %rd1, %rd37;
	ld.global.nc.f32 	%f158, [%rd38];
	sub.f32 	%f159, %f157, %f158;
	fma.rn.f32 	%f160, %f159, %f159, %f156;
	ld.global.nc.f32 	%f161, [%rd30+16];
	add.s32 	%r68, %r98, 4;
	mul.wide.u32 	%rd39, %r68, 4;
	add.s64 	%rd40, %rd1, %rd39;
	ld.global.nc.f32 	%f162, [%rd40];
	sub.f32 	%f163, %f161, %f162;
	fma.rn.f32 	%f164, %f163, %f163, %f160;
	ld.global.nc.f32 	%f165, [%rd30+20];
	add.s32 	%r69, %r98, 5;
	mul.wide.u32 	%rd41, %r69, 4;
	add.s64 	%rd42, %rd1, %rd41;
	ld.global.nc.f32 	%f166, [%rd42];
	sub.f32 	%f167, %f165, %f166;
	fma.rn.f32 	%f168, %f167, %f167, %f164;
	ld.global.nc.f32 	%f169, [%rd30+24];
	add.s32 	%r70, %r98, 6;
	mul.wide.u32 	%rd43, %r70, 4;
	add.s64 	%rd44, %rd1, %rd43;
	ld.global.nc.f32 	%f170, [%rd44];
	sub.f32 	%f171, %f169, %f170;
	fma.rn.f32 	%f172, %f171, %f171, %f168;
	ld.global.nc.f32 	%f173, [%rd30+28];
	add.s32 	%r71, %r98, 7;
	mul.wide.u32 	%rd45, %r71, 4;
	add.s64 	%rd46, %rd1, %rd45;
	ld.global.nc.f32 	%f174, [%rd46];
	sub.f32 	%f175, %f173, %f174;
	fma.rn.f32 	%f176, %f175, %f175, %f172;
	ld.global.nc.f32 	%f177, [%rd30+32];
	add.s32 	%r72, %r98, 8;
	mul.wide.u32 	%rd47, %r72, 4;
	add.s64 	%rd48, %rd1, %rd47;
	ld.global.nc.f32 	%f178, [%rd48];
	sub.f32 	%f179, %f177, %f178;
	fma.rn.f32 	%f180, %f179, %f179, %f176;
	ld.global.nc.f32 	%f181, [%rd30+36];
	add.s32 	%r73, %r98, 9;
	mul.wide.u32 	%rd49, %r73, 4;
	add.s64 	%rd50, %rd1, %rd49;
	ld.global.nc.f32 	%f182, [%rd50];
	sub.f32 	%f183, %f181, %f182;
	fma.rn.f32 	%f184, %f183, %f183, %f180;
	ld.global.nc.f32 	%f185, [%rd30+40];
	add.s32 	%r74, %r98, 10;
	mul.wide.u32 	%rd51, %r74, 4;
	add.s64 	%rd52, %rd1, %rd51;
	ld.global.nc.f32 	%f186, [%rd52];
	sub.f32 	%f187, %f185, %f186;
	fma.rn.f32 	%f188, %f187, %f187, %f184;
	ld.global.nc.f32 	%f189, [%rd30+44];
	add.s32 	%r75, %r98, 11;
	mul.wide.u32 	%rd53, %r75, 4;
	add.s64 	%rd54, %rd1, %rd53;
	ld.global.nc.f32 	%f190, [%rd54];
	sub.f32 	%f191, %f189, %f190;
	fma.rn.f32 	%f192, %f191, %f191, %f188;
	ld.global.nc.f32 	%f193, [%rd30+48];
	add.s32 	%r76, %r98, 12;
	mul.wide.u32 	%rd55, %r76, 4;
	add.s64 	%rd56, %rd1, %rd55;
	ld.global.nc.f32 	%f194, [%rd56];
	sub.f32 	%f195, %f193, %f194;
	fma.rn.f32 	%f196, %f195, %f195, %f192;
	ld.global.nc.f32 	%f197, [%rd30+52];
	add.s32 	%r77, %r98, 13;
	mul.wide.u32 	%rd57, %r77, 4;
	add.s64 	%rd58, %rd1, %rd57;
	ld.global.nc.f32 	%f198, [%rd58];
	sub.f32 	%f199, %f197, %f198;
	fma.rn.f32 	%f200, %f199, %f199, %f196;
	ld.global.nc.f32 	%f201, [%rd30+56];
	add.s32 	%r78, %r98, 14;
	mul.wide.u32 	%rd59, %r78, 4;
	add.s64 	%rd60, %rd1, %rd59;
	ld.global.nc.f32 	%f202, [%rd60];
	sub.f32 	%f203, %f201, %f202;
	fma.rn.f32 	%f204, %f203, %f203, %f200;
	ld.global.nc.f32 	%f205, [%rd30+60];
	add.s32 	%r79, %r98, 15;
	mul.wide.u32 	%rd61, %r79, 4;
	add.s64 	%rd62, %rd1, %rd61;
	ld.global.nc.f32 	%f206, [%rd62];
	sub.f32 	%f207, %f205, %f206;
	fma.rn.f32 	%f273, %f207, %f207, %f204;
	add.s32 	%r99, %r99, 16;
	add.s32 	%r98, %r98, 16;
	add.s32 	%r97, %r97, 16;
	setp.ne.s32 	%p10, %r97, 0;
	@%p10 bra 	$L__BB2_14;
	add.s32 	%r100, %r99, -7;
$L__BB2_16:
	setp.eq.s32 	%p11, %r13, 0;
	@%p11 bra 	$L__BB2_25;
	and.b32  	%r31, %r12, 7;
	setp.lt.u32 	%p12, %r13, 8;
	@%p12 bra 	$L__BB2_19;
	mul.wide.u32 	%rd63, %r100, 4;
	add.s64 	%rd64, %rd2, %rd63;
	ld.global.nc.f32 	%f209, [%rd64];
	add.s32 	%r80, %r100, %r2;
	mul.wide.u32 	%rd65, %r80, 4;
	add.s64 	%rd66, %rd1, %rd65;
	ld.global.nc.f32 	%f210, [%rd66];
	sub.f32 	%f211, %f209, %f210;
	fma.rn.f32 	%f212, %f211, %f211, %f273;
	ld.global.nc.f32 	%f213, [%rd64+4];
	add.s32 	%r81, %r80, 1;
	mul.wide.u32 	%rd67, %r81, 4;
	add.s64 	%rd68, %rd1, %rd67;
	ld.global.nc.f32 	%f214, [%rd68];
	sub.f32 	%f215, %f213, %f214;
	fma.rn.f32 	%f216, %f215, %f215, %f212;
	ld.global.nc.f32 	%f217, [%rd64+8];
	add.s32 	%r82, %r80, 2;
	mul.wide.u32 	%rd69, %r82, 4;
	add.s64 	%rd70, %rd1, %rd69;
	ld.global.nc.f32 	%f218, [%rd70];
	sub.f32 	%f219, %f217, %f218;
	fma.rn.f32 	%f220, %f219, %f219, %f216;
	ld.global.nc.f32 	%f221, [%rd64+12];
	add.s32 	%r83, %r80, 3;
	mul.wide.u32 	%rd71, %r83, 4;
	add.s64 	%rd72, %rd1, %rd71;
	ld.global.nc.f32 	%f222, [%rd72];
	sub.f32 	%f223, %f221, %f222;
	fma.rn.f32 	%f224, %f223, %f223, %f220;
	ld.global.nc.f32 	%f225, [%rd64+16];
	add.s32 	%r84, %r80, 4;
	mul.wide.u32 	%rd73, %r84, 4;
	add.s64 	%rd74, %rd1, %rd73;
	ld.global.nc.f32 	%f226, [%rd74];
	sub.f32 	%f227, %f225, %f226;
	fma.rn.f32 	%f228, %f227, %f227, %f224;
	ld.global.nc.f32 	%f229, [%rd64+20];
	add.s32 	%r85, %r80, 5;
	mul.wide.u32 	%rd75, %r85, 4;
	add.s64 	%rd76, %rd1, %rd75;
	ld.global.nc.f32 	%f230, [%rd76];
	sub.f32 	%f231, %f229, %f230;
	fma.rn.f32 	%f232, %f231, %f231, %f228;
	ld.global.nc.f32 	%f233, [%rd64+24];
	add.s32 	%r86, %r80, 6;
	mul.wide.u32 	%rd77, %r86, 4;
	add.s64 	%rd78, %rd1, %rd77;
	ld.global.nc.f32 	%f234, [%rd78];
	sub.f32 	%f235, %f233, %f234;
	fma.rn.f32 	%f236, %f235, %f235, %f232;
	ld.global.nc.f32 	%f237, [%rd64+28];
	add.s32 	%r87, %r80, 7;
	mul.wide.u32 	%rd79, %r87, 4;
	add.s64 	%rd80, %rd1, %rd79;
	ld.global.nc.f32 	%f238, [%rd80];
	sub.f32 	%f239, %f237, %f238;
	fma.rn.f32 	%f273, %f239, %f239, %f236;
	add.s32 	%r100, %r100, 8;
$L__BB2_19:
	setp.eq.s32 	%p13, %r31, 0;
	@%p13 bra 	$L__BB2_25;
	and.b32  	%r34, %r11, 3;
	setp.lt.u32 	%p14, %r31, 4;
	@%p14 bra 	$L__BB2_22;
	mul.wide.u32 	%rd81, %r100, 4;
	add.s64 	%rd82, %rd2, %rd81;
	ld.global.nc.f32 	%f241, [%rd82];
	add.s32 	%r88, %r100, %r2;
	mul.wide.u32 	%rd83, %r88, 4;
	add.s64 	%rd84, %rd1, %rd83;
	ld.global.nc.f32 	%f242, [%rd84];
	sub.f32 	%f243, %f241, %f242;
	fma.rn.f32 	%f244, %f243, %f243, %f273;
	ld.global.nc.f32 	%f245, [%rd82+4];
	add.s32 	%r89, %r88, 1;
	mul.wide.u32 	%rd85, %r89, 4;
	add.s64 	%rd86, %rd1, %rd85;
	ld.global.nc.f32 	%f246, [%rd86];
	sub.f32 	%f247, %f245, %f246;
	fma.rn.f32 	%f248, %f247, %f247, %f244;
	ld.global.nc.f32 	%f249, [%rd82+8];
	add.s32 	%r90, %r88, 2;
	mul.wide.u32 	%rd87, %r90, 4;
	add.s64 	%rd88, %rd1, %rd87;
	ld.global.nc.f32 	%f250, [%rd88];
	sub.f32 	%f251, %f249, %f250;
	fma.rn.f32 	%f252, %f251, %f251, %f248;
	ld.global.nc.f32 	%f253, [%rd82+12];
	add.s32 	%r91, %r88, 3;
	mul.wide.u32 	%rd89, %r91, 4;
	add.s64 	%rd90, %rd1, %rd89;
	ld.global.nc.f32 	%f254, [%rd90];
	sub.f32 	%f255, %f253, %f254;
	fma.rn.f32 	%f273, %f255, %f255, %f252;
	add.s32 	%r100, %r100, 4;
$L__BB2_22:
	setp.eq.s32 	%p15, %r34, 0;
	@%p15 bra 	$L__BB2_25;
	add.s32 	%r104, %r100, %r2;
	mul.wide.u32 	%rd91, %r100, 4;
	add.s64 	%rd97, %rd2, %rd91;
	neg.s32 	%r103, %r34;
$L__BB2_24:
	.pragma "nounroll";
	ld.global.nc.f32 	%f256, [%rd97];
	mul.wide.u32 	%rd92, %r104, 4;
	add.s64 	%rd93, %rd1, %rd92;
	ld.global.nc.f32 	%f257, [%rd93];
	sub.f32 	%f258, %f256, %f257;
	fma.rn.f32 	%f273, %f258, %f258, %f273;
	add.s32 	%r104, %r104, 1;
	add.s64 	%rd97, %rd97, 4;
	add.s32 	%r103, %r103, 1;
	setp.ne.s32 	%p16, %r103, 0;
	@%p16 bra 	$L__BB2_24;
$L__BB2_25:
	cvta.to.global.u64 	%rd94, %rd6;
	mul.wide.u32 	%rd95, %r1, 4;
	add.s64 	%rd96, %rd94, %rd95;
	st.global.f32 	[%rd96], %f273;
$L__BB2_26:
	ret;

}
	// .globl	l2_distance_f32
.visible .entry l2_distance_f32(
	.param .u64 .ptr .align 1 l2_distance_f32_param_0,
	.param .u64 .ptr .align 1 l2_distance_f32_param_1,
	.param .u64 .ptr .align 1 l2_distance_f32_param_2,
	.param .u32 l2_distance_f32_param_3,
	.param .u32 l2_distance_f32_param_4
)
{
	.reg .pred 	%p<17>;
	.reg .b32 	%r<105>;
	.reg .b32 	%f<275>;
	.reg .b64 	%rd<98>;

	ld.param.u64 	%rd7, [l2_distance_f32_param_0];
	ld.param.u64 	%rd8, [l2_distance_f32_param_1];
	ld.param.u64 	%rd6, [l2_distance_f32_param_2];
	ld.param.u32 	%r43, [l2_distance_f32_param_3];
	ld.param.u32 	%r44, [l2_distance_f32_param_4];
	cvta.to.global.u64 	%rd1, %rd8;
	cvta.to.global.u64 	%rd2, %rd7;
	mov.u32 	%r45, %ctaid.x;
	mov.u32 	%r46, %ntid.x;
	mov.u32 	%r47, %tid.x;
	mad.lo.s32 	%r1, %r45, %r46, %r47;
	setp.ge.u32 	%p1, %r1, %r44;
	@%p1 bra 	$L__BB3_26;
	mul.lo.s32 	%r2, %r43, %r1;
	and.b32  	%r100, %r43, -4;
	setp.eq.s32 	%p2, %r100, 0;
	mov.f32 	%f274, 0f00000000;
	@%p2 bra 	$L__BB3_11;
	add.s32 	%r4, %r100, -1;
	shr.u32 	%r49, %r4, 2;
	add.s32 	%r5, %r49, 1;
	setp.lt.u32 	%p3, %r100, 13;
	mov.f32 	%f274, 0f00000000;
	mov.b32 	%r93, 0;
	@%p3 bra 	$L__BB3_6;
	and.b32  	%r51, %r5, 2147483644;
	neg.s32 	%r94, %r51;
	mov.f32 	%f274, 0f00000000;
	mov.b32 	%r96, 8;
	mov.u32 	%r95, %r2;
$L__BB3_4:
	.pragma "nounroll";
	add.s32 	%r52, %r96, -8;
	mul.wide.u32 	%rd9, %r52, 4;
	add.s64 	%rd10, %rd2, %rd9;
	ld.global.nc.v4.f32 	{%f27, %f28, %f29, %f30}, [%rd10];
	mul.wide.u32 	%rd11, %r95, 4;
	add.s64 	%rd12, %rd1, %rd11;
	ld.global.nc.v4.f32 	{%f31, %f32, %f33, %f34}, [%rd12];
	sub.f32 	%f35, %f27, %f31;
	sub.f32 	%f36, %f28, %f32;
	sub.f32 	%f37, %f29, %f33;
	sub.f32 	%f38, %f30, %f34;
	mul.f32 	%f39, %f36, %f36;
	fma.rn.f32 	%f40, %f35, %f35, %f39;
	fma.rn.f32 	%f41, %f37, %f37, %f40;
	fma.rn.f32 	%f42, %f38, %f38, %f41;
	add.f32 	%f43, %f274, %f42;
	ld.global.nc.v4.f32 	{%f44, %f45, %f46, %f47}, [%rd10+16];
	add.s32 	%r53, %r95, 4;
	mul.wide.u32 	%rd13, %r53, 4;
	add.s64 	%rd14, %rd1, %rd13;
	ld.global.nc.v4.f32 	{%f48, %f49, %f50, %f51}, [%rd14];
	sub.f32 	%f52, %f44, %f48;
	sub.f32 	%f53, %f45, %f49;
	sub.f32 	%f54, %f46, %f50;
	sub.f32 	%f55, %f47, %f51;
	mul.f32 	%f56, %f53, %f53;
	fma.rn.f32 	%f57, %f52, %f52, %f56;
	fma.rn.f32 	%f58, %f54, %f54, %f57;
	fma.rn.f32 	%f59, %f55, %f55, %f58;
	add.f32 	%f60, %f43, %f59;
	ld.global.nc.v4.f32 	{%f61, %f62, %f63, %f64}, [%rd10+32];
	add.s32 	%r54, %r95, 8;
	mul.wide.u32 	%rd15, %r54, 4;
	add.s64 	%rd16, %rd1, %rd15;
	ld.global.nc.v4.f32 	{%f65, %f66, %f67, %f68}, [%rd16];
	sub.f32 	%f69, %f61, %f65;
	sub.f32 	%f70, %f62, %f66;
	sub.f32 	%f71, %f63, %f67;
	sub.f32 	%f72, %f64, %f68;
	mul.f32 	%f73, %f70, %f70;
	fma.rn.f32 	%f74, %f69, %f69, %f73;
	fma.rn.f32 	%f75, %f71, %f71, %f74;
	fma.rn.f32 	%f76, %f72, %f72, %f75;
	add.f32 	%f77, %f60, %f76;
	ld.global.nc.v4.f32 	{%f78, %f79, %f80, %f81}, [%rd10+48];
	add.s32 	%r55, %r95, 12;
	mul.wide.u32 	%rd17, %r55, 4;
	add.s64 	%rd18, %rd1, %rd17;
	ld.global.nc.v4.f32 	{%f82, %f83, %f84, %f85}, [%rd18];
	sub.f32 	%f86, %f78, %f82;
	sub.f32 	%f87, %f79, %f83;
	sub.f32 	%f88, %f80, %f84;
	sub.f32 	%f89, %f81, %f85;
	mul.f32 	%f90, %f87, %f87;
	fma.rn.f32 	%f91, %f86, %f86, %f90;
	fma.rn.f32 	%f92, %f88, %f88, %f91;
	fma.rn.f32 	%f93, %f89, %f89, %f92;
	add.f32 	%f274, %f77, %f93;
	add.s32 	%r96, %r96, 16;
	add.s32 	%r95, %r95, 16;
	add.s32 	%r94, %r94, 4;
	setp.eq.s32 	%p4, %r94, 0;
	@%p4 bra 	$L__BB3_5;
	bra.uni 	$L__BB3_4;
$L__BB3_5:
	add.s32 	%r93, %r96, -8;
$L__BB3_6:
	and.b32  	%r56, %r5, 3;
	setp.eq.s32 	%p5, %r56, 0;
	@%p5 bra 	$L__BB3_11;
	setp.eq.s32 	%p6, %r56, 1;
	@%p6 bra 	$L__BB3_9;
	mul.wide.u32 	%rd19, %r93, 4;
	add.s64 	%rd20, %rd2, %rd19;
	ld.global.nc.v4.f32 	{%f95, %f96, %f97, %f98}, [%rd20];
	add.s32 	%r57, %r93, %r2;
	mul.wide.u32 	%rd21, %r57, 4;
	add.s64 	%rd22, %rd1, %rd21;
	ld.global.nc.v4.f32 	{%f99, %f100, %f101, %f102}, [%rd22];
	sub.f32 	%f103, %f95, %f99;
	sub.f32 	%f104, %f96, %f100;
	sub.f32 	%f105, %f97, %f101;
	sub.f32 	%f106, %f98, %f102;
	mul.f32 	%f107, %f104, %f104;
	fma.rn.f32 	%f108, %f103, %f103, %f107;
	fma.rn.f32 	%f109, %f105, %f105, %f108;
	fma.rn.f32 	%f110, %f106, %f106, %f109;
	add.f32 	%f111, %f274, %f110;
	ld.global.nc.v4.f32 	{%f112, %f113, %f114, %f115}, [%rd20+16];
	add.s32 	%r58, %r57, 4;
	mul.wide.u32 	%rd23, %r58, 4;
	add.s64 	%rd24, %rd1, %rd23;
	ld.global.nc.v4.f32 	{%f116, %f117, %f118, %f119}, [%rd24];
	sub.f32 	%f120, %f112, %f116;
	sub.f32 	%f121, %f113, %f117;
	sub.f32 	%f122, %f114, %f118;
	sub.f32 	%f123, %f115, %f119;
	mul.f32 	%f124, %f121, %f121;
	fma.rn.f32 	%f125, %f120, %f120, %f124;
	fma.rn.f32 	%f126, %f122, %f122, %f125;
	fma.rn.f32 	%f127, %f123, %f123, %f126;
	add.f32 	%f274, %f111, %f127;
	add.s32 	%r93, %r93, 8;
$L__BB3_9:
	and.b32  	%r59, %r4, 4;
	setp.ne.s32 	%p7, %r59, 0;
	@%p7 bra 	$L__BB3_11;
	mul.wide.u32 	%rd25, %r93, 4;
	add.s64 	%rd26, %rd2, %rd25;
	ld.global.nc.v4.f32 	{%f128, %f129, %f130, %f131}, [%rd26];
	add.s32 	%r60, %r93, %r2;
	mul.wide.u32 	%rd27, %r60, 4;
	add.s64 	%rd28, %rd1, %rd27;
	ld.global.nc.v4.f32 	{%f132, %f133, %f134, %f135}, [%rd28];
	sub.f32 	%f136, %f128, %f132;
	sub.f32 	%f137, %f129, %f133;
	sub.f32 	%f138, %f130, %f134;
	sub.f32 	%f139, %f131, %f135;
	mul.f32 	%f140, %f137, %f137;
	fma.rn.f32 	%f141, %f136, %f136, %f140;
	fma.rn.f32 	%f142, %f138, %f138, %f141;
	fma.rn.f32 	%f143, %f139, %f139, %f142;
	add.f32 	%f274, %f274, %f143;
$L__BB3_11:
	setp.eq.s32 	%p8, %r100, %r43;
	@%p8 bra 	$L__BB3_25;
	add.s32 	%r61, %r100, 1;
	max.u32 	%r11, %r43, %r61;
	sub.s32 	%r12, %r11, %r100;
	and.b32  	%r13, %r12, 15;
	sub.s32 	%r62, %r100, %r11;
	setp.gt.u32 	%p9, %r62, -16;
	@%p9 bra 	$L__BB3_16;
	add.s32 	%r99, %r100, 7;
	add.s32 	%r98, %r2, %r100;
	and.b32  	%r63, %r12, -16;
	neg.s32 	%r97, %r63;
$L__BB3_14:
	.pragma "nounroll";
	add.s32 	%r64, %r99, -7;
	mul.wide.u32 	%rd29, %r64, 4;
	add.s64 	%rd30, %rd2, %rd29;
	ld.global.nc.f32 	%f145, [%rd30];
	mul.wide.u32 	%rd31, %r98, 4;
	add.s64 	%rd32, %rd1, %rd31;
	ld.global.nc.f32 	%f146, [%rd32];
	sub.f32 	%f147, %f145, %f146;
	fma.rn.f32 	%f148, %f147, %f147, %f274;
	ld.global.nc.f32 	%f149, [%rd30+4];
	add.s32 	%r65, %r98, 1;
	mul.wide.u32 	%rd33, %r65, 4;
	add.s64 	%rd34, %rd1, %rd33;
	ld.global.nc.f32 	%f150, [%rd34];
	sub.f32 	%f151, %f149, %f150;
	fma.rn.f32 	%f152, %f151, %f151, %f148;
	ld.global.nc.f32 	%f153, [%rd30+8];
	add.s32 	%r66, %r98, 2;
	mul.wide.u32 	%rd35, %r66, 4;
	add.s64 	%rd36, %rd1, %rd35;
	ld.global.nc.f32 	%f154, [%rd36];
	sub.f32 	%f155, %f153, %f154;
	fma.rn.f32 	%f156, %f155, %f155, %f152;
	ld.global.nc.f32 	%f157, [%rd30+12];
	add.s32 	%r67, %r98, 3;
	mul.wide.u32 	%rd37, %r67, 4;
	add.s64 	%rd38, %rd1, %rd37;
	ld.global.nc.f32 	%f158, [%rd38];
	sub.f32 	%f159, %f157, %f158;
	fma.rn.f32 	%f160, %f159, %f159, %f156;
	ld.global.nc.f32 	%f161, [%rd30+16];
	add.s32 	%r68, %r98, 4;
	mul.wide.u32 	%rd39, %r68, 4;
	add.s64 	%rd40, %rd1, %rd39;
	ld.global.nc.f32 	%f162, [%rd40];
	sub.f32 	%f163, %f161, %f162;
	fma.rn.f32 	%f164, %f163, %f163, %f160;
	ld.global.nc.f32 	%f165, [%rd30+20];
	add.s32 	%r69, %r98, 5;
	mul.wide.u32 	%rd41, %r69, 4;
	add.s64 	%rd42, %rd1, %rd41;
	ld.global.nc.f32 	%f166, [%rd42];
	sub.f32 	%f167, %f165, %f166;
	fma.rn.f32 	%f168, %f167, %f167, %f164;
	ld.global.nc.f32 	%f169, [%rd30+24];
	add.s32 	%r70, %r98, 6;
	mul.wide.u32 	%rd43, %r70, 4;
	add.s64 	%rd44, %rd1, %rd43;
	ld.global.nc.f32 	%f170, [%rd44];
	sub.f32 	%f171, %f169, %f170;
	fma.rn.f32 	%f172, %f171, %f171, %f168;
	ld.global.nc.f32 	%f173, [%rd30+28];
	add.s32 	%r71, %r98, 7;
	mul.wide.u32 	%rd45, %r71, 4;
	add.s64 	%rd46, %rd1, %rd45;
	ld.global.nc.f32 	%f174, [%rd46];
	sub.f32 	%f175, %f173, %f174;
	fma.rn.f32 	%f176, %f175, %f175, %f172;
	ld.global.nc.f32 	%f177, [%rd30+32];
	add.s32 	%r72, %r98, 8;
	mul.wide.u32 	%rd47, %r72, 4;
	add.s64 	%rd48, %rd1, %rd47;
	ld.global.nc.f32 	%f178, [%rd48];
	sub.f32 	%f179, %f177, %f178;
	fma.rn.f32 	%f180, %f179, %f179, %f176;
	ld.global.nc.f32 	%f181, [%rd30+36];
	add.s32 	%r73, %r98, 9;
	mul.wide.u32 	%rd49, %r73, 4;
	add.s64 	%rd50, %rd1, %rd49;
	ld.global.nc.f32 	%f182, [%rd50];
	sub.f32 	%f183, %f181, %f182;
	fma.rn.f32 	%f184, %f183, %f183, %f180;
	ld.global.nc.f32 	%f185, [%rd30+40];
	add.s32 	%r74, %r98, 10;
	mul.wide.u32 	%rd51, %r74, 4;
	add.s64 	%rd52, %rd1, %rd51;
	ld.global.nc.f32 	%f186, [%rd52];
	sub.f32 	%f187, %f185, %f186;
	fma.rn.f32 	%f188, %f187, %f187, %f184;
	ld.global.nc.f32 	%f189, [%rd30+44];
	add.s32 	%r75, %r98, 11;
	mul.wide.u32 	%rd53, %r75, 4;
	add.s64 	%rd54, %rd1, %rd53;
	ld.global.nc.f32 	%f190, [%rd54];
	sub.f32 	%f191, %f189, %f190;
	fma.rn.f32 	%f192, %f191, %f191, %f188;
	ld.global.nc.f32 	%f193, [%rd30+48];
	add.s32 	%r76, %r98, 12;
	mul.wide.u32 	%rd55, %r76, 4;
	add.s64 	%rd56, %rd1, %rd55;
	ld.global.nc.f32 	%f194, [%rd56];
	sub.f32 	%f195, %f193, %f194;
	fma.rn.f32 	%f196, %f195, %f195, %f192;
	ld.global.nc.f32 	%f197, [%rd30+52];
	add.s32 	%r77, %r98, 13;
	mul.wide.u32 	%rd57, %r77, 4;
	add.s64 	%rd58, %rd1, %rd57;
	ld.global.nc.f32 	%f198, [%rd58];
	sub.f32 	%f199, %f197, %f198;
	fma.rn.f32 	%f200, %f199, %f199, %f196;
	ld.global.nc.f32 	%f201, [%rd30+56];
	add.s32 	%r78, %r98, 14;
	mul.wide.u32 	%rd59, %r78, 4;
	add.s64 	%rd60, %rd1, %rd59;
	ld.global.nc.f32 	%f202, [%rd60];
	sub.f32 	%f203, %f201, %f202;
	fma.rn.f32 	%f204, %f203, %f203, %f200;
	ld.global.nc.f32 	%f205, [%rd30+60];
	add.s32 	%r79, %r98, 15;
	mul.wide.u32 	%rd61, %r79, 4;
	add.s64 	%rd62, %rd1, %rd61;
	ld.global.nc.f32 	%f206, [%rd62];
	sub.f32 	%f207, %f205, %f206;
	fma.rn.f32 	%f274, %f207, %f207, %f204;
	add.s32 	%r99, %r99, 16;
	add.s32 	%r98, %r98, 16;
	add.s32 	%r97, %r97, 16;
	setp.ne.s32 	%p10, %r97, 0;
	@%p10 bra 	$L__BB3_14;
	add.s32 	%r100, %r99, -7;
$L__BB3_16:
	setp.eq.s32 	%p11, %r13, 0;
	@%p11 bra 	$L__BB3_25;
	and.b32  	%r31, %r12, 7;
	setp.lt.u32 	%p12, %r13, 8;
	@%p12 bra 	$L__BB3_19;
	mul.wide.u32 	%rd63, %r100, 4;
	add.s64 	%rd64, %rd2, %rd63;
	ld.global.nc.f32 	%f209, [%rd64];
	add.s32 	%r80, %r100, %r2;
	mul.wide.u32 	%rd65, %r80, 4;
	add.s64 	%rd66, %rd1, %rd65;
	ld.global.nc.f32 	%f210, [%rd66];
	sub.f32 	%f211, %f209, %f210;
	fma.rn.f32 	%f212, %f211, %f211, %f274;
	ld.global.nc.f32 	%f213, [%rd64+4];
	add.s32 	%r81, %r80, 1;
	mul.wide.u32 	%rd67, %r81, 4;
	add.s64 	%rd68, %rd1, %rd67;
	ld.global.nc.f32 	%f214, [%rd68];
	sub.f32 	%f215, %f213, %f214;
	fma.rn.f32 	%f216, %f215, %f215, %f212;
	ld.global.nc.f32 	%f217, [%rd64+8];
	add.s32 	%r82, %r80, 2;
	mul.wide.u32 	%rd69, %r82, 4;
	add.s64 	%rd70, %rd1, %rd69;
	ld.global.nc.f32 	%f218, [%rd70];
	sub.f32 	%f219, %f217, %f218;
	fma.rn.f32 	%f220, %f219, %f219, %f216;
	ld.global.nc.f32 	%f221, [%rd64+12];
	add.s32 	%r83, %r80, 3;
	mul.wide.u32 	%rd71, %r83, 4;
	add.s64 	%rd72, %rd1, %rd71;
	ld.global.nc.f32 	%f222, [%rd72];
	sub.f32 	%f223, %f221, %f222;
	fma.rn.f32 	%f224, %f223, %f223, %f220;
	ld.global.nc.f32 	%f225, [%rd64+16];
	add.s32 	%r84, %r80, 4;
	mul.wide.u32 	%rd73, %r84, 4;
	add.s64 	%rd74, %rd1, %rd73;
	ld.global.nc.f32 	%f226, [%rd74];
	sub.f32 	%f227, %f225, %f226;
	fma.rn.f32 	%f228, %f227, %f227, %f224;
	ld.global.nc.f32 	%f229, [%rd64+20];
	add.s32 	%r85, %r80, 5;
	mul.wide.u32 	%rd75, %r85, 4;
	add.s64 	%rd76, %rd1, %rd75;
	ld.global.nc.f32 	%f230, [%rd76];
	sub.f32 	%f231, %f229, %f230;
	fma.rn.f32 	%f232, %f231, %f231, %f228;
	ld.global.nc.f32 	%f233, [%rd64+24];
	add.s32 	%r86, %r80, 6;
	mul.wide.u32 	%rd77, %r86, 4;
	add.s64 	%rd78, %rd1, %rd77;
	ld.global.nc.f32 	%f234, [%rd78];
	sub.f32 	%f235, %f233, %f234;
	fma.rn.f32 	%f236, %f235, %f235, %f232;
	ld.global.nc.f32 	%f237, [%rd64+28];
	add.s32 	%r87, %r80, 7;
	mul.wide.u32 	%rd79, %r87, 4;
	add.s64 	%rd80, %rd1, %rd79;
	ld.global.nc.f32 	%f238, [%rd80];
	sub.f32 	%f239, %f237, %f238;
	fma.rn.f32 	%f274, %f239, %f239, %f236;
	add.s32 	%r100, %r100, 8;
$L__BB3_19:
	setp.eq.s32 	%p13, %r31, 0;
	@%p13 bra 	$L__BB3_25;
	and.b32  	%r34, %r11, 3;
	setp.lt.u32 	%p14, %r31, 4;
	@%p14 bra 	$L__BB3_22;
	mul.wide.u32 	%rd81, %r100, 4;
	add.s64 	%rd82, %rd2, %rd81;
	ld.global.nc.f32 	%f241, [%rd82];
	add.s32 	%r88, %r100, %r2;
	mul.wide.u32 	%rd83, %r88, 4;
	add.s64 	%rd84, %rd1, %rd83;
	ld.global.nc.f32 	%f242, [%rd84];
	sub.f32 	%f243, %f241, %f242;
	fma.rn.f32 	%f244, %f243, %f243, %f274;
	ld.global.nc.f32 	%f245, [%rd82+4];
	add.s32 	%r89, %r88, 1;
	mul.wide.u32 	%rd85, %r89, 4;
	add.s64 	%rd86, %rd1, %rd85;
	ld.global.nc.f32 	%f246, [%rd86];
	sub.f32 	%f247, %f245, %f246;
	fma.rn.f32 	%f248, %f247, %f247, %f244;
	ld.global.nc.f32 	%f249, [%rd82+8];
	add.s32 	%r90, %r88, 2;
	mul.wide.u32 	%rd87, %r90, 4;
	add.s64 	%rd88, %rd1, %rd87;
	ld.global.nc.f32 	%f250, [%rd88];
	sub.f32 	%f251, %f249, %f250;
	fma.rn.f32 	%f252, %f251, %f251, %f248;
	ld.global.nc.f32 	%f253, [%rd82+12];
	add.s32 	%r91, %r88, 3;
	mul.wide.u32 	%rd89, %r91, 4;
	add.s64 	%rd90, %rd1, %rd89;
	ld.global.nc.f32 	%f254, [%rd90];
	sub.f32 	%f255, %f253, %f254;
	fma.rn.f32 	%f274, %f255, %f255, %f252;
	add.s32 	%r100, %r100, 4;
$L__BB3_22:
	setp.eq.s32 	%p15, %r34, 0;
	@%p15 bra 	$L__BB3_25;
	add.s32 	%r104, %r100, %r2;
	mul.wide.u32 	%rd91, %r100, 4;
	add.s64 	%rd97, %rd2, %rd91;
	neg.s32 	%r103, %r34;
$L__BB3_24:
	.pragma "nounroll";
	ld.global.nc.f32 	%f256, [%rd97];
	mul.wide.u32 	%rd92, %r104, 4;
	add.s64 	%rd93, %rd1, %rd92;
	ld.global.nc.f32 	%f257, [%rd93];
	sub.f32 	%f258, %f256, %f257;
	fma.rn.f32 	%f274, %f258, %f258, %f274;
	add.s32 	%r104, %r104, 1;
	add.s64 	%rd97, %rd97, 4;
	add.s32 	%r103, %r103, 1;
	setp.ne.s32 	%p16, %r103, 0;
	@%p16 bra 	$L__BB3_24;
$L__BB3_25:
	sqrt.rn.f32 	%f259, %f274;
	cvta.to.global.u64 	%rd94, %rd6;
	mul.wide.u32 	%rd95, %r1, 4;
	add.s64 	%rd96, %rd94, %rd95;
	st.global.f32 	[%rd96], %f259;
$L__BB3_26:
	ret;

}
	// .globl	kl_divergence_f32
.visible .entry kl_divergence_f32(
	.param .u64 .ptr .align 1 kl_divergence_f32_param_0,
	.param .u64 .ptr .align 1 kl_divergence_f32_param_1,
	.param .u64 .ptr .align 1 kl_divergence_f32_param_2,
	.param .u32 kl_divergence_f32_param_3,
	.param .u32 kl_divergence_f32_param_4
)
{
	.reg .pred 	%p<51>;
	.reg .b32 	%r<59>;
	.reg .b32 	%f<212>;
	.reg .b64 	%rd<31>;

	ld.param.u64 	%rd8, [kl_divergence_f32_param_0];
	ld.param.u64 	%rd9, [kl_divergence_f32_param_1];
	ld.param.u64 	%rd7, [kl_divergence_f32_param_2];
	ld.param.u32 	%r16, [kl_divergence_f32_param_3];
	ld.param.u32 	%r17, [kl_divergence_f32_param_4];
	cvta.to.global.u64 	%rd1, %rd9;
	cvta.to.global.u64 	%rd2, %rd8;
	mov.u32 	%r18, %ctaid.x;
	mov.u32 	%r19, %ntid.x;
	mov.u32 	%r20, %tid.x;
	mad.lo.s32 	%r1, %r18, %r19, %r20;
	setp.ge.u32 	%p1, %r1, %r17;
	@%p1 bra 	$L__BB4_24;
	mul.lo.s32 	%r2, %r16, %r1;
	setp.eq.s32 	%p2, %r16, 0;
	mov.f32 	%f201, 0f00000000;
	@%p2 bra 	$L__BB4_23;
	and.b32  	%r3, %r16, 3;
	setp.lt.u32 	%p3, %r16, 4;
	mov.f32 	%f201, 0f00000000;
	mov.b32 	%r58, 0;
	@%p3 bra 	$L__BB4_13;
	and.b32  	%r58, %r16, -4;
	neg.s32 	%r56, %r58;
	add.s32 	%r55, %r2, 3;
	add.s64 	%rd30, %rd2, 8;
	mov.f32 	%f201, 0f00000000;
$L__BB4_4:
	.pragma "nounroll";
	ld.global.nc.f32 	%f2, [%rd30+-8];
	add.s32 	%r9, %r55, -2;
	add.s32 	%r22, %r55, -3;
	mul.wide.u32 	%rd10, %r22, 4;
	add.s64 	%rd11, %rd1, %rd10;
	ld.global.nc.f32 	%f38, [%rd11];
	setp.leu.f32 	%p4, %f2, 0f00000000;
	setp.leu.f32 	%p5, %f38, 0f00000000;
	or.pred  	%p6, %p4, %p5;
	@%p6 bra 	$L__BB4_6;
	div.rn.f32 	%f39, %f2, %f38;
	setp.lt.f32 	%p7, %f39, 0f00800000;
	mul.f32 	%f40, %f39, 0f4B000000;
	selp.f32 	%f41, %f40, %f39, %p7;
	selp.f32 	%f42, 0fC1B80000, 0f00000000, %p7;
	mov.b32 	%r23, %f41;
	add.s32 	%r24, %r23, -1059760811;
	and.b32  	%r25, %r24, -8388608;
	sub.s32 	%r26, %r23, %r25;
	mov.b32 	%f43, %r26;
	cvt.rn.f32.s32 	%f44, %r25;
	fma.rn.f32 	%f45, %f44, 0f34000000, %f42;
	add.f32 	%f46, %f43, 0fBF800000;
	fma.rn.f32 	%f47, %f46, 0fBE055027, 0f3E1039F6;
	fma.rn.f32 	%f48, %f47, %f46, 0fBDF8CDCC;
	fma.rn.f32 	%f49, %f48, %f46, 0f3E0F2955;
	fma.rn.f32 	%f50, %f49, %f46, 0fBE2AD8B9;
	fma.rn.f32 	%f51, %f50, %f46, 0f3E4CED0B;
	fma.rn.f32 	%f52, %f51, %f46, 0fBE7FFF22;
	fma.rn.f32 	%f53, %f52, %f46, 0f3EAAAA78;
	fma.rn.f32 	%f54, %f53, %f46, 0fBF000000;
	mul.f32 	%f55, %f46, %f54;
	fma.rn.f32 	%f56, %f55, %f46, %f46;
	fma.rn.f32 	%f57, %f45, 0f3F317218, %f56;
	setp.gt.u32 	%p8, %r23, 2139095039;
	fma.rn.f32 	%f58, %f41, 0f7F800000, 0f7F800000;
	selp.f32 	%f59, %f58, %f57, %p8;
	setp.eq.f32 	%p9, %f41, 0f00000000;
	selp.f32 	%f60, 0fFF800000, %f59, %p9;
	fma.rn.f32 	%f201, %f2, %f60, %f201;
$L__BB4_6:
	ld.global.nc.f32 	%f6, [%rd30+-4];
	mul.wide.u32 	%rd12, %r9, 4;
	add.s64 	%rd13, %rd1, %rd12;
	ld.global.nc.f32 	%f61, [%rd13];
	setp.leu.f32 	%p10, %f6, 0f00000000;
	setp.leu.f32 	%p11, %f61, 0f00000000;
	or.pred  	%p12, %p10, %p11;
	@%p12 bra 	$L__BB4_8;
	div.rn.f32 	%f62, %f6, %f61;
	setp.lt.f32 	%p13, %f62, 0f00800000;
	mul.f32 	%f63, %f62, 0f4B000000;
	selp.f32 	%f64, %f63, %f62, %p13;
	selp.f32 	%f65, 0fC1B80000, 0f00000000, %p13;
	mov.b32 	%r27, %f64;
	add.s32 	%r28, %r27, -1059760811;
	and.b32  	%r29, %r28, -8388608;
	sub.s32 	%r30, %r27, %r29;
	mov.b32 	%f66, %r30;
	cvt.rn.f32.s32 	%f67, %r29;
	fma.rn.f32 	%f68, %f67, 0f34000000, %f65;
	add.f32 	%f69, %f66, 0fBF800000;
	fma.rn.f32 	%f70, %f69, 0fBE055027, 0f3E1039F6;
	fma.rn.f32 	%f71, %f70, %f69, 0fBDF8CDCC;
	fma.rn.f32 	%f72, %f71, %f69, 0f3E0F2955;
	fma.rn.f32 	%f73, %f72, %f69, 0fBE2AD8B9;
	fma.rn.f32 	%f74, %f73, %f69, 0f3E4CED0B;
	fma.rn.f32 	%f75, %f74, %f69, 0fBE7FFF22;
	fma.rn.f32 	%f76, %f75, %f69, 0f3EAAAA78;
	fma.rn.f32 	%f77, %f76, %f69, 0fBF000000;
	mul.f32 	%f78, %f69, %f77;
	fma.rn.f32 	%f79, %f78, %f69, %f69;
	fma.rn.f32 	%f80, %f68, 0f3F317218, %f79;
	setp.gt.u32 	%p14, %r27, 2139095039;
	fma.rn.f32 	%f81, %f64, 0f7F800000, 0f7F800000;
	selp.f32 	%f82, %f81, %f80, %p14;
	setp.eq.f32 	%p15, %f64, 0f00000000;
	selp.f32 	%f83, 0fFF800000, %f82, %p15;
	fma.rn.f32 	%f201, %f6, %f83, %f201;
$L__BB4_8:
	ld.global.nc.f32 	%f10, [%rd30];
	add.s32 	%r31, %r9, 1;
	mul.wide.u32 	%rd14, %r31, 4;
	add.s64 	%rd15, %rd1, %rd14;
	ld.global.nc.f32 	%f84, [%rd15];
	setp.leu.f32 	%p16, %f10, 0f00000000;
	setp.leu.f32 	%p17, %f84, 0f00000000;
	or.pred  	%p18, %p16, %p17;
	@%p18 bra 	$L__BB4_10;
	div.rn.f32 	%f85, %f10, %f84;
	setp.lt.f32 	%p19, %f85, 0f00800000;
	mul.f32 	%f86, %f85, 0f4B000000;
	selp.f32 	%f87, %f86, %f85, %p19;
	selp.f32 	%f88, 0fC1B80000, 0f00000000, %p19;
	mov.b32 	%r32, %f87;
	add.s32 	%r33, %r32, -1059760811;
	and.b32  	%r34, %r33, -8388608;
	sub.s32 	%r35, %r32, %r34;
	mov.b32 	%f89, %r35;
	cvt.rn.f32.s32 	%f90, %r34;
	fma.rn.f32 	%f91, %f90, 0f34000000, %f88;
	add.f32 	%f92, %f89, 0fBF800000;
	fma.rn.f32 	%f93, %f92, 0fBE055027, 0f3E1039F6;
	fma.rn.f32 	%f94, %f93, %f92, 0fBDF8CDCC;
	fma.rn.f32 	%f95, %f94, %f92, 0f3E0F2955;
	fma.rn.f32 	%f96, %f95, %f92, 0fBE2AD8B9;
	fma.rn.f32 	%f97, %f96, %f92, 0f3E4CED0B;
	fma.rn.f32 	%f98, %f97, %f92, 0fBE7FFF22;
	fma.rn.f32 	%f99, %f98, %f92, 0f3EAAAA78;
	fma.rn.f32 	%f100, %f99, %f92, 0fBF000000;
	mul.f32 	%f101, %f92, %f100;
	fma.rn.f32 	%f102, %f101, %f92, %f92;
	fma.rn.f32 	%f103, %f91, 0f3F317218, %f102;
	setp.gt.u32 	%p20, %r32, 2139095039;
	fma.rn.f32 	%f104, %f87, 0f7F800000, 0f7F800000;
	selp.f32 	%f105, %f104, %f103, %p20;
	setp.eq.f32 	%p21, %f87, 0f00000000;
	selp.f32 	%f106, 0fFF800000, %f105, %p21;
	fma.rn.f32 	%f201, %f10, %f106, %f201;
$L__BB4_10:
	ld.global.nc.f32 	%f14, [%rd30+4];
	mul.wide.u32 	%rd16, %r55, 4;
	add.s64 	%rd17, %rd1, %rd16;
	ld.global.nc.f32 	%f107, [%rd17];
	setp.leu.f32 	%p22, %f14, 0f00000000;
	setp.leu.f32 	%p23, %f107, 0f00000000;
	or.pred  	%p24, %p22, %p23;
	@%p24 bra 	$L__BB4_12;
	div.rn.f32 	%f108, %f14, %f107;
	setp.lt.f32 	%p25, %f108, 0f00800000;
	mul.f32 	%f109, %f108, 0f4B000000;
	selp.f32 	%f110, %f109, %f108, %p25;
	selp.f32 	%f111, 0fC1B80000, 0f00000000, %p25;
	mov.b32 	%r36, %f110;
	add.s32 	%r37, %r36, -1059760811;
	and.b32  	%r38, %r37, -8388608;
	sub.s32 	%r39, %r36, %r38;
	mov.b32 	%f112, %r39;
	cvt.rn.f32.s32 	%f113, %r38;
	fma.rn.f32 	%f114, %f113, 0f34000000, %f111;
	add.f32 	%f115, %f112, 0fBF800000;
	fma.rn.f32 	%f116, %f115, 0fBE055027, 0f3E1039F6;
	fma.rn.f32 	%f117, %f116, %f115, 0fBDF8CDCC;
	fma.rn.f32 	%f118, %f117, %f115, 0f3E0F2955;
	fma.rn.f32 	%f119, %f118, %f115, 0fBE2AD8B9;
	fma.rn.f32 	%f120, %f119, %f115, 0f3E4CED0B;
	fma.rn.f32 	%f121, %f120, %f115, 0fBE7FFF22;
	fma.rn.f32 	%f122, %f121, %f115, 0f3EAAAA78;
	fma.rn.f32 	%f123, %f122, %f115, 0fBF000000;
	mul.f32 	%f124, %f115, %f123;
	fma.rn.f32 	%f125, %f124, %f115, %f115;
	fma.rn.f32 	%f126, %f114, 0f3F317218, %f125;
	setp.gt.u32 	%p26, %r36, 2139095039;
	fma.rn.f32 	%f127, %f110, 0f7F800000, 0f7F800000;
	selp.f32 	%f128, %f127, %f126, %p26;
	setp.eq.f32 	%p27, %f110, 0f00000000;
	selp.f32 	%f129, 0fFF800000, %f128, %p27;
	fma.rn.f32 	%f201, %f14, %f129, %f201;
$L__BB4_12:
	add.s32 	%r56, %r56, 4;
	add.s32 	%r55, %r55, 4;
	add.s64 	%rd30, %rd30, 16;
	setp.ne.s32 	%p28, %r56, 0;
	@%p28 bra 	$L__BB4_4;
$L__BB4_13:
	setp.eq.s32 	%p29, %r3, 0;
	@%p29 bra 	$L__BB4_23;
	setp.eq.s32 	%p30, %r3, 1;
	@%p30 bra 	$L__BB4_20;
	mul.wide.u32 	%rd18, %r58, 4;
	add.s64 	%rd6, %rd2, %rd18;
	ld.global.nc.f32 	%f20, [%rd6];
	add.s32 	%r13, %r58, %r2;
	mul.wide.u32 	%rd19, %r13, 4;
	add.s64 	%rd20, %rd1, %rd19;
	ld.global.nc.f32 	%f131, [%rd20];
	setp.leu.f32 	%p31, %f20, 0f00000000;
	setp.leu.f32 	%p32, %f131, 0f00000000;
	or.pred  	%p33, %p31, %p32;
	@%p33 bra 	$L__BB4_17;
	div.rn.f32 	%f132, %f20, %f131;
	setp.lt.f32 	%p34, %f132, 0f00800000;
	mul.f32 	%f133, %f132, 0f4B000000;
	selp.f32 	%f134, %f133, %f132, %p34;
	selp.f32 	%f135, 0fC1B80000, 0f00000000, %p34;
	mov.b32 	%r40, %f134;
	add.s32 	%r41, %r40, -1059760811;
	and.b32  	%r42, %r41, -8388608;
	sub.s32 	%r43, %r40, %r42;
	mov.b32 	%f136, %r43;
	cvt.rn.f32.s32 	%f137, %r42;
	fma.rn.f32 	%f138, %f137, 0f34000000, %f135;
	add.f32 	%f139, %f136, 0fBF800000;
	fma.rn.f32 	%f140, %f139, 0fBE055027, 0f3E1039F6;
	fma.rn.f32 	%f141, %f140, %f139, 0fBDF8CDCC;
	fma.rn.f32 	%f142, %f141, %f139, 0f3E0F2955;
	fma.rn.f32 	%f143, %f142, %f139, 0fBE2AD8B9;
	fma.rn.f32 	%f144, %f143, %f139, 0f3E4CED0B;
	fma.rn.f32 	%f145, %f144, %f139, 0fBE7FFF22;
	fma.rn.f32 	%f146, %f145, %f139, 0f3EAAAA78;
	fma.rn.f32 	%f147, %f146, %f139, 0fBF000000;
	mul.f32 	%f148, %f139, %f147;
	fma.rn.f32 	%f149, %f148, %f139, %f139;
	fma.rn.f32 	%f150, %f138, 0f3F317218, %f149;
	setp.gt.u32 	%p35, %r40, 2139095039;
	fma.rn.f32 	%f151, %f134, 0f7F800000, 0f7F800000;
	selp.f32 	%f152, %f151, %f150, %p35;
	setp.eq.f32 	%p36, %f134, 0f00000000;
	selp.f32 	%f153, 0fFF800000, %f152, %p36;
	fma.rn.f32 	%f201, %f20, %f153, %f201;
$L__BB4_17:
	ld.global.nc.f32 	%f24, [%rd6+4];
	add.s32 	%r44, %r13, 1;
	mul.wide.u32 	%rd21, %r44, 4;
	add.s64 	%rd22, %rd1, %rd21;
	ld.global.nc.f32 	%f154, [%rd22];
	setp.leu.f32 	%p37, %f24, 0f00000000;
	setp.leu.f32 	%p38, %f154, 0f00000000;
	or.pred  	%p39, %p37, %p38;
	@%p39 bra 	$L__BB4_19;
	div.rn.f32 	%f155, %f24, %f154;
	setp.lt.f32 	%p40, %f155, 0f00800000;
	mul.f32 	%f156, %f155, 0f4B000000;
	selp.f32 	%f157, %f156, %f155, %p40;
	selp.f32 	%f158, 0fC1B80000, 0f00000000, %p40;
	mov.b32 	%r45, %f157;
	add.s32 	%r46, %r45, -1059760811;
	and.b32  	%r47, %r46, -8388608;
	sub.s32 	%r48, %r45, %r47;
	mov.b32 	%f159, %r48;
	cvt.rn.f32.s32 	%f160, %r47;
	fma.rn.f32 	%f161, %f160, 0f34000000, %f158;
	add.f32 	%f162, %f159, 0fBF800000;
	fma.rn.f32 	%f163, %f162, 0fBE055027, 0f3E1039F6;
	fma.rn.f32 	%f164, %f163, %f162, 0fBDF8CDCC;
	fma.rn.f32 	%f165, %f164, %f162, 0f3E0F2955;
	fma.rn.f32 	%f166, %f165, %f162, 0fBE2AD8B9;
	fma.rn.f32 	%f167, %f166, %f162, 0f3E4CED0B;
	fma.rn.f32 	%f168, %f167, %f162, 0fBE7FFF22;
	fma.rn.f32 	%f169, %f168, %f162, 0f3EAAAA78;
	fma.rn.f32 	%f170, %f169, %f162, 0fBF000000;
	mul.f32 	%f171, %f162, %f170;
	fma.rn.f32 	%f172, %f171, %f162, %f162;
	fma.rn.f32 	%f173, %f161, 0f3F317218, %f172;
	setp.gt.u32 	%p41, %r45, 2139095039;
	fma.rn.f32 	%f174, %f157, 0f7F800000, 0f7F800000;
	selp.f32 	%f175, %f174, %f173, %p41;
	setp.eq.f32 	%p42, %f157, 0f00000000;
	selp.f32 	%f176, 0fFF800000, %f175, %p42;
	fma.rn.f32 	%f201, %f24, %f176, %f201;
$L__BB4_19:
	add.s32 	%r58, %r58, 2;
$L__BB4_20:
	and.b32  	%r49, %r16, 1;
	setp.eq.b32 	%p43, %r49, 1;
	not.pred 	%p44, %p43;
	@%p44 bra 	$L__BB4_23;
	mul.wide.u32 	%rd23, %r58, 4;
	add.s64 	%rd24, %rd2, %rd23;
	ld.global.nc.f32 	%f30, [%rd24];
	add.s32 	%r50, %r58, %r2;
	mul.wide.u32 	%rd25, %r50, 4;
	add.s64 	%rd26, %rd1, %rd25;
	ld.global.nc.f32 	%f177, [%rd26];
	setp.leu.f32 	%p45, %f30, 0f00000000;
	setp.leu.f32 	%p46, %f177, 0f00000000;
	or.pred  	%p47, %p45, %p46;
	@%p47 bra 	$L__BB4_23;
	div.rn.f32 	%f178, %f30, %f177;
	setp.lt.f32 	%p48, %f178, 0f00800000;
	mul.f32 	%f179, %f178, 0f4B000000;
	selp.f32 	%f180, %f179, %f178, %p48;
	selp.f32 	%f181, 0fC1B80000, 0f00000000, %p48;
	mov.b32 	%r51, %f180;
	add.s32 	%r52, %r51, -1059760811;
	and.b32  	%r53, %r52, -8388608;
	sub.s32 	%r54, %r51, %r53;
	mov.b32 	%f182, %r54;
	cvt.rn.f32.s32 	%f183, %r53;
	fma.rn.f32 	%f184, %f183, 0f34000000, %f181;
	add.f32 	%f185, %f182, 0fBF800000;
	fma.rn.f32 	%f186, %f185, 0fBE055027, 0f3E1039F6;
	fma.rn.f32 	%f187, %f186, %f185, 0fBDF8CDCC;
	fma.rn.f32 	%f188, %f187, %f185, 0f3E0F2955;
	fma.rn.f32 	%f189, %f188, %f185, 0fBE2AD8B9;
	fma.rn.f32 	%f190, %f189, %f185, 0f3E4CED0B;
	fma.rn.f32 	%f191, %f190, %f185, 0fBE7FFF22;
	fma.rn.f32 	%f192, %f191, %f185, 0f3EAAAA78;
	fma.rn.f32 	%f193, %f192, %f185, 0fBF000000;
	mul.f32 	%f194, %f185, %f193;
	fma.rn.f32 	%f195, %f194, %f185, %f185;
	fma.rn.f32 	%f196, %f184, 0f3F317218, %f195;
	setp.gt.u32 	%p49, %r51, 2139095039;
	fma.rn.f32 	%f197, %f180, 0f7F800000, 0f7F800000;
	selp.f32 	%f198, %f197, %f196, %p49;
	setp.eq.f32 	%p50, %f180, 0f00000000;
	selp.f32 	%f199, 0fFF800000, %f198, %p50;
	fma.rn.f32 	%f201, %f30, %f199, %f201;
$L__BB4_23:
	cvta.to.global.u64 	%rd27, %rd7;
	mul.wide.u32 	%rd28, %r1, 4;
	add.s64 	%rd29, %rd27, %rd28;
	st.global.f32 	[%rd29], %f201;
$L__BB4_24:
	ret;

}
	// .globl	js_divergence_f32
.visible .entry js_divergence_f32(
	.param .u64 .ptr .align 1 js_divergence_f32_param_0,
	.param .u64 .ptr .align 1 js_divergence_f32_param_1,
	.param .u64 .ptr .align 1 js_divergence_f32_param_2,
	.param .u32 js_divergence_f32_param_3,
	.param .u32 js_divergence_f32_param_4
)
{
	.reg .pred 	%p<43>;
	.reg .b32 	%r<46>;
	.reg .b32 	%f<182>;
	.reg .b64 	%rd<21>;

	ld.param.u64 	%rd7, [js_divergence_f32_param_0];
	ld.param.u64 	%rd8, [js_divergence_f32_param_1];
	ld.param.u64 	%rd6, [js_divergence_f32_param_2];
	ld.param.u32 	%r10, [js_divergence_f32_param_3];
	ld.param.u32 	%r11, [js_divergence_f32_param_4];
	cvta.to.global.u64 	%rd1, %rd8;
	cvta.to.global.u64 	%rd2, %rd7;
	mov.u32 	%r12, %ctaid.x;
	mov.u32 	%r13, %ntid.x;
	mov.u32 	%r14, %tid.x;
	mad.lo.s32 	%r1, %r12, %r13, %r14;
	setp.ge.u32 	%p1, %r1, %r11;
	@%p1 bra 	$L__BB5_19;
	mul.lo.s32 	%r2, %r10, %r1;
	setp.eq.s32 	%p2, %r10, 0;
	mov.f32 	%f174, 0f00000000;
	@%p2 bra 	$L__BB5_18;
	setp.eq.s32 	%p3, %r10, 1;
	mov.f32 	%f174, 0f00000000;
	mov.b32 	%r45, 0;
	@%p3 bra 	$L__BB5_13;
	and.b32  	%r45, %r10, -2;
	neg.s32 	%r44, %r45;
	add.s64 	%rd20, %rd2, 4;
	mov.f32 	%f174, 0f00000000;
	mov.u32 	%r43, %r2;
$L__BB5_4:
	ld.global.nc.f32 	%f2, [%rd20+-4];
	mul.wide.u32 	%rd9, %r43, 4;
	add.s64 	%rd10, %rd1, %rd9;
	ld.global.nc.f32 	%f3, [%rd10];
	add.f32 	%f29, %f2, %f3;
	mul.f32 	%f30, %f29, 0f3F000000;
	setp.leu.f32 	%p4, %f2, 0f00000000;
	setp.leu.f32 	%p5, %f30, 0f00000000;
	or.pred  	%p6, %p4, %p5;
	@%p6 bra 	$L__BB5_6;
	mul.f32 	%f31, %f2, 0f3F000000;
	div.rn.f32 	%f32, %f2, %f30;
	setp.lt.f32 	%p7, %f32, 0f00800000;
	mul.f32 	%f33, %f32, 0f4B000000;
	selp.f32 	%f34, %f33, %f32, %p7;
	selp.f32 	%f35, 0fC1B80000, 0f00000000, %p7;
	mov.b32 	%r16, %f34;
	add.s32 	%r17, %r16, -1059760811;
	and.b32  	%r18, %r17, -8388608;
	sub.s32 	%r19, %r16, %r18;
	mov.b32 	%f36, %r19;
	cvt.rn.f32.s32 	%f37, %r18;
	fma.rn.f32 	%f38, %f37, 0f34000000, %f35;
	add.f32 	%f39, %f36, 0fBF800000;
	fma.rn.f32 	%f40, %f39, 0fBE055027, 0f3E1039F6;
	fma.rn.f32 	%f41, %f40, %f39, 0fBDF8CDCC;
	fma.rn.f32 	%f42, %f41, %f39, 0f3E0F2955;
	fma.rn.f32 	%f43, %f42, %f39, 0fBE2AD8B9;
	fma.rn.f32 	%f44, %f43, %f39, 0f3E4CED0B;
	fma.rn.f32 	%f45, %f44, %f39, 0fBE7FFF22;
	fma.rn.f32 	%f46, %f45, %f39, 0f3EAAAA78;
	fma.rn.f32 	%f47, %f46, %f39, 0fBF000000;
	mul.f32 	%f48, %f39, %f47;
	fma.rn.f32 	%f49, %f48, %f39, %f39;
	fma.rn.f32 	%f50, %f38, 0f3F317218, %f49;
	setp.gt.u32 	%p8, %r16, 2139095039;
	fma.rn.f32 	%f51, %f34, 0f7F800000, 0f7F800000;
	selp.f32 	%f52, %f51, %f50, %p8;
	setp.eq.f32 	%p9, %f34, 0f00000000;
	selp.f32 	%f53, 0fFF800000, %f52, %p9;
	fma.rn.f32 	%f174, %f31, %f53, %f174;
$L__BB5_6:
	setp.leu.f32 	%p10, %f30, 0f00000000;
	setp.leu.f32 	%p11, %f3, 0f00000000;
	or.pred  	%p12, %p11, %p10;
	@%p12 bra 	$L__BB5_8;
	mul.f32 	%f54, %f3, 0f3F000000;
	div.rn.f32 	%f55, %f3, %f30;
	setp.lt.f32 	%p13, %f55, 0f00800000;
	mul.f32 	%f56, %f55, 0f4B000000;
	selp.f32 	%f57, %f56, %f55, %p13;
	selp.f32 	%f58, 0fC1B80000, 0f00000000, %p13;
	mov.b32 	%r20, %f57;
	add.s32 	%r21, %r20, -1059760811;
	and.b32  	%r22, %r21, -8388608;
	sub.s32 	%r23, %r20, %r22;
	mov.b32 	%f59, %r23;
	cvt.rn.f32.s32 	%f60, %r22;
	fma.rn.f32 	%f61, %f60, 0f34000000, %f58;
	add.f32 	%f62, %f59, 0fBF800000;
	fma.rn.f32 	%f63, %f62, 0fBE055027, 0f3E1039F6;
	fma.rn.f32 	%f64, %f63, %f62, 0fBDF8CDCC;
	fma.rn.f32 	%f65, %f64, %f62, 0f3E0F2955;
	fma.rn.f32 	%f66, %f65, %f62, 0fBE2AD8B9;
	fma.rn.f32 	%f67, %f66, %f62, 0f3E4CED0B;
	fma.rn.f32 	%f68, %f67, %f62, 0fBE7FFF22;
	fma.rn.f32 	%f69, %f68, %f62, 0f3EAAAA78;
	fma.rn.f32 	%f70, %f69, %f62, 0fBF000000;
	mul.f32 	%f71, %f62, %f70;
	fma.rn.f32 	%f72, %f71, %f62, %f62;
	fma.rn.f32 	%f73, %f61, 0f3F317218, %f72;
	setp.gt.u32 	%p14, %r20, 2139095039;
	fma.rn.f32 	%f74, %f57, 0f7F800000, 0f7F800000;
	selp.f32 	%f75, %f74, %f73, %p14;
	setp.eq.f32 	%p15, %f57, 0f00000000;
	selp.f32 	%f76, 0fFF800000, %f75, %p15;
	fma.rn.f32 	%f174, %f54, %f76, %f174;
$L__BB5_8:
	ld.global.nc.f32 	%f9, [%rd20];
	add.s32 	%r24, %r43, 1;
	mul.wide.u32 	%rd11, %r24, 4;
	add.s64 	%rd12, %rd1, %rd11;
	ld.global.nc.f32 	%f10, [%rd12];
	add.f32 	%f77, %f9, %f10;
	mul.f32 	%f78, %f77, 0f3F000000;
	setp.leu.f32 	%p16, %f9, 0f00000000;
	setp.leu.f32 	%p17, %f78, 0f00000000;
	or.pred  	%p18, %p16, %p17;
	@%p18 bra 	$L__BB5_10;
	mul.f32 	%f79, %f9, 0f3F000000;
	div.rn.f32 	%f80, %f9, %f78;
	setp.lt.f32 	%p19, %f80, 0f00800000;
	mul.f32 	%f81, %f80, 0f4B000000;
	selp.f32 	%f82, %f81, %f80, %p19;
	selp.f32 	%f83, 0fC1B80000, 0f00000000, %p19;
	mov.b32 	%r25, %f82;
	add.s32 	%r26, %r25, -1059760811;
	and.b32  	%r27, %r26, -8388608;
	sub.s32 	%r28, %r25, %r27;
	mov.b32 	%f84, %r28;
	cvt.rn.f32.s32 	%f85, %r27;
	fma.rn.f32 	%f86, %f85, 0f34000000, %f83;
	add.f32 	%f87, %f84, 0fBF800000;
	fma.rn.f32 	%f88, %f87, 0fBE055027, 0f3E1039F6;
	fma.rn.f32 	%f89, %f88, %f87, 0fBDF8CDCC;
	fma.rn.f32 	%f90, %f89, %f87, 0f3E0F2955;
	fma.rn.f32 	%f91, %f90, %f87, 0fBE2AD8B9;
	fma.rn.f32 	%f92, %f91, %f87, 0f3E4CED0B;
	fma.rn.f32 	%f93, %f92, %f87, 0fBE7FFF22;
	fma.rn.f32 	%f94, %f93, %f87, 0f3EAAAA78;
	fma.rn.f32 	%f95, %f94, %f87, 0fBF000000;
	mul.f32 	%f96, %f87, %f95;
	fma.rn.f32 	%f97, %f96, %f87, %f87;
	fma.rn.f32 	%f98, %f86, 0f3F317218, %f97;
	setp.gt.u32 	%p20, %r25, 2139095039;
	fma.rn.f32 	%f99, %f82, 0f7F800000, 0f7F800000;
	selp.f32 	%f100, %f99, %f98, %p20;
	setp.eq.f32 	%p21, %f82, 0f00000000;
	selp.f32 	%f101, 0fFF800000, %f100, %p21;
	fma.rn.f32 	%f174, %f79, %f101, %f174;
$L__BB5_10:
	setp.leu.f32 	%p22, %f78, 0f00000000;
	setp.leu.f32 	%p23, %f10, 0f00000000;
	or.pred  	%p24, %p23, %p22;
	@%p24 bra 	$L__BB5_12;
	mul.f32 	%f102, %f10, 0f3F000000;
	div.rn.f32 	%f103, %f10, %f78;
	setp.lt.f32 	%p25, %f103, 0f00800000;
	mul.f32 	%f104, %f103, 0f4B000000;
	selp.f32 	%f105, %f104, %f103, %p25;
	selp.f32 	%f106, 0fC1B80000, 0f00000000, %p25;
	mov.b32 	%r29, %f105;
	add.s32 	%r30, %r29, -1059760811;
	and.b32  	%r31, %r30, -8388608;
	sub.s32 	%r32, %r29, %r31;
	mov.b32 	%f107, %r32;
	cvt.rn.f32.s32 	%f108, %r31;
	fma.rn.f32 	%f109, %f108, 0f34000000, %f106;
	add.f32 	%f110, %f107, 0fBF800000;
	fma.rn.f32 	%f111, %f110, 0fBE055027, 0f3E1039F6;
	fma.rn.f32 	%f112, %f111, %f110, 0fBDF8CDCC;
	fma.rn.f32 	%f113, %f112, %f110, 0f3E0F2955;
	fma.rn.f32 	%f114, %f113, %f110, 0fBE2AD8B9;
	fma.rn.f32 	%f115, %f114, %f110, 0f3E4CED0B;
	fma.rn.f32 	%f116, %f115, %f110, 0fBE7FFF22;
	fma.rn.f32 	%f117, %f116, %f110, 0f3EAAAA78;
	fma.rn.f32 	%f118, %f117, %f110, 0fBF000000;
	mul.f32 	%f119, %f110, %f118;
	fma.rn.f32 	%f120, %f119, %f110, %f110;
	fma.rn.f32 	%f121, %f109, 0f3F317218, %f120;
	setp.gt.u32 	%p26, %r29, 2139095039;
	fma.rn.f32 	%f122, %f105, 0f7F800000, 0f7F800000;
	selp.f32 	%f123, %f122, %f121, %p26;
	setp.eq.f32 	%p27, %f105, 0f00000000;
	selp.f32 	%f124, 0fFF800000, %f123, %p27;
	fma.rn.f32 	%f174, %f102, %f124, %f174;
$L__BB5_12:
	add.s32 	%r44, %r44, 2;
	add.s32 	%r43, %r43, 2;
	add.s64 	%rd20, %rd20, 8;
	setp.ne.s32 	%p28, %r44, 0;
	@%p28 bra 	$L__BB5_4;
$L__BB5_13:
	and.b32  	%r33, %r10, 1;
	setp.eq.b32 	%p29, %r33, 1;
	not.pred 	%p30, %p29;
	@%p30 bra 	$L__BB5_18;
	mul.wide.u32 	%rd13, %r45, 4;
	add.s64 	%rd14, %rd2, %rd13;
	ld.global.nc.f32 	%f18, [%rd14];
	add.s32 	%r34, %r45, %r2;
	mul.wide.u32 	%rd15, %r34, 4;
	add.s64 	%rd16, %rd1, %rd15;
	ld.global.nc.f32 	%f19, [%rd16];
	add.f32 	%f125, %f18, %f19;
	mul.f32 	%f126, %f125, 0f3F000000;
	setp.leu.f32 	%p31, %f18, 0f00000000;
	setp.leu.f32 	%p32, %f126, 0f00000000;
	or.pred  	%p33, %p31, %p32;
	@%p33 bra 	$L__BB5_16;
	mul.f32 	%f127, %f18, 0f3F000000;
	div.rn.f32 	%f128, %f18, %f126;
	setp.lt.f32 	%p34, %f128, 0f00800000;
	mul.f32 	%f129, %f128, 0f4B000000;
	selp.f32 	%f130, %f129, %f128, %p34;
	selp.f32 	%f131, 0fC1B80000, 0f00000000, %p34;
	mov.b32 	%r35, %f130;
	add.s32 	%r36, %r35, -1059760811;
	and.b32  	%r37, %r36, -8388608;
	sub.s32 	%r38, %r35, %r37;
	mov.b32 	%f132, %r38;
	cvt.rn.f32.s32 	%f133, %r37;
	fma.rn.f32 	%f134, %f133, 0f34000000, %f131;
	add.f32 	%f135, %f132, 0fBF800000;
	fma.rn.f32 	%f136, %f135, 0fBE055027, 0f3E1039F6;
	fma.rn.f32 	%f137, %f136, %f135, 0fBDF8CDCC;
	fma.rn.f32 	%f138, %f137, %f135, 0f3E0F2955;
	fma.rn.f32 	%f139, %f138, %f135, 0fBE2AD8B9;
	fma.rn.f32 	%f140, %f139, %f135, 0f3E4CED0B;
	fma.rn.f32 	%f141, %f140, %f135, 0fBE7FFF22;
	fma.rn.f32 	%f142, %f141, %f135, 0f3EAAAA78;
	fma.rn.f32 	%f143, %f142, %f135, 0fBF000000;
	mul.f32 	%f144, %f135, %f143;
	fma.rn.f32 	%f145, %f144, %f135, %f135;
	fma.rn.f32 	%f146, %f134, 0f3F317218, %f145;
	setp.gt.u32 	%p35, %r35, 2139095039;
	fma.rn.f32 	%f147, %f130, 0f7F800000, 0f7F800000;
	selp.f32 	%f148, %f147, %f146, %p35;
	setp.eq.f32 	%p36, %f130, 0f00000000;
	selp.f32 	%f149, 0fFF800000, %f148, %p36;
	fma.rn.f32 	%f174, %f127, %f149, %f174;
$L__BB5_16:
	setp.leu.f32 	%p37, %f126, 0f00000000;
	setp.leu.f32 	%p38, %f19, 0f00000000;
	or.pred  	%p39, %p38, %p37;
	@%p39 bra 	$L__BB5_18;
	mul.f32 	%f150, %f19, 0f3F000000;
	div.rn.f32 	%f151, %f19, %f126;
	setp.lt.f32 	%p40, %f151, 0f00800000;
	mul.f32 	%f152, %f151, 0f4B000000;
	selp.f32 	%f153, %f152, %f151, %p40;
	selp.f32 	%f154, 0fC1B80000, 0f00000000, %p40;
	mov.b32 	%r39, %f153;
	add.s32 	%r40, %r39, -1059760811;
	and.b32  	%r41, %r40, -8388608;
	sub.s32 	%r42, %r39, %r41;
	mov.b32 	%f155, %r42;
	cvt.rn.f32.s32 	%f156, %r41;
	fma.rn.f32 	%f157, %f156, 0f34000000, %f154;
	add.f32 	%f158, %f155, 0fBF800000;
	fma.rn.f32 	%f159, %f158, 0fBE055027, 0f3E1039F6;
	fma.rn.f32 	%f160, %f159, %f158, 0fBDF8CDCC;
	fma.rn.f32 	%f161, %f160, %f158, 0f3E0F2955;
	fma.rn.f32 	%f162, %f161, %f158, 0fBE2AD8B9;
	fma.rn.f32 	%f163, %f162, %f158, 0f3E4CED0B;
	fma.rn.f32 	%f164, %f163, %f158, 0fBE7FFF22;
	fma.rn.f32 	%f165, %f164, %f158, 0f3EAAAA78;
	fma.rn.f32 	%f166, %f165, %f158, 0fBF000000;
	mul.f32 	%f167, %f158, %f166;
	fma.rn.f32 	%f168, %f167, %f158, %f158;
	fma.rn.f32 	%f169, %f157, 0f3F317218, %f168;
	setp.gt.u32 	%p41, %r39, 2139095039;
	fma.rn.f32 	%f170, %f153, 0f7F800000, 0f7F800000;
	selp.f32 	%f171, %f170, %f169, %p41;
	setp.eq.f32 	%p42, %f153, 0f00000000;
	selp.f32 	%f172, 0fFF800000, %f171, %p42;
	fma.rn.f32 	%f174, %f150, %f172, %f174;
$L__BB5_18:
	cvta.to.global.u64 	%rd17, %rd6;
	mul.wide.u32 	%rd18, %r1, 4;
	add.s64 	%rd19, %rd17, %rd18;
	st.global.f32 	[%rd19], %f174;
$L__BB5_19:
	ret;

}


// ===== COMPILED SASS (sm_100) =====

	.target	sm_100

	.elftype	@"ET_EXEC"


//--------------------- .note.nv.tkinfo           --------------------------
	.section	.note.nv.tkinfo,"",@"SHT_NOTE"
	.sectionflags	@"SHF_NOTE_NV_TKINFO"
	.tkinfo
        /*0018*/ 	.word	0x00000002
        /*0030*/ 	.string	""
        /*0030*/ 	.string	"ptxas"
        /*0030*/ 	.string	"Cuda compilation tools, release 13.0, V13.0.88"
        /*0030*/ 	.string	"Build cuda_13.0.r13.0/compiler.36424714_0"
        /*0030*/ 	.string	"-arch sm_100 -m 64 "



//--------------------- .note.nv.cuinfo           --------------------------
	.section	.note.nv.cuinfo,"",@"SHT_NOTE"
	.sectionflags	@"SHF_NOTE_NV_CUINFO"
        /*0018*/ 	.short	0x0002
        /*001a*/ 	.short	0x0064
        /*001c*/ 	.short	0x0082
	.zero		2


//--------------------- .nv.info                  --------------------------
	.section	.nv.info,"",@"SHT_CUDA_INFO"
	.align	4


	//----- nvinfo : EIATTR_REGCOUNT
	.align		4
        /*0000*/ 	.byte	0x04, 0x2f
        /*0002*/ 	.short	(.L_1 - .L_0)
	.align		4
.L_0:
        /*0004*/ 	.word	index@(dot_product_f32)
        /*0008*/ 	.word	0x00000028


	//----- nvinfo : EIATTR_FRAME_SIZE
	.align		4
.L_1:
        /*000c*/ 	.byte	0x04, 0x11
        /*000e*/ 	.short	(.L_3 - .L_2)
	.align		4
.L_2:
        /*0010*/ 	.word	index@(dot_product_f32)
        /*0014*/ 	.word	0x00000000


	//----- nvinfo : EIATTR_REGCOUNT
	.align		4
.L_3:
        /*0018*/ 	.byte	0x04, 0x2f
        /*001a*/ 	.short	(.L_5 - .L_4)
	.align		4
.L_4:
        /*001c*/ 	.word	index@(cosine_similarity_f32)
        /*0020*/ 	.word	0x00000024


	//----- nvinfo : EIATTR_FRAME_SIZE
	.align		4
.L_5:
        /*0024*/ 	.byte	0x04, 0x11
        /*0026*/ 	.short	(.L_7 - .L_6)
	.align		4
.L_6:
        /*0028*/ 	.word	index@($__internal_4_$__cuda_sm3x_div_rn_noftz_f32_slowpath)
        /*002c*/ 	.word	0x00000000


	//----- nvinfo : EIATTR_FRAME_SIZE
	.align		4
.L_7:
        /*0030*/ 	.byte	0x04, 0x11
        /*0032*/ 	.short	(.L_9 - .L_8)
	.align		4
.L_8:
        /*0034*/ 	.word	index@($__internal_3_$__cuda_sm20_sqrt_rn_f32_slowpath)
        /*0038*/ 	.word	0x00000000


	//----- nvinfo : EIATTR_FRAME_SIZE
	.align		4
.L_9:
        /*003c*/ 	.byte	0x04, 0x11
        /*003e*/ 	.short	(.L_11 - .L_10)
	.align		4
.L_10:
        /*0040*/ 	.word	index@(cosine_similarity_f32)
        /*0044*/ 	.word	0x00000000


	//----- nvinfo : EIATTR_REGCOUNT
	.align		4
.L_11:
        /*0048*/ 	.byte	0x04, 0x2f
        /*004a*/ 	.short	(.L_13 - .L_12)
	.align		4
.L_12:
        /*004c*/ 	.word	index@(l2_squared_f32)
        /*0050*/ 	.word	0x00000026


	//----- nvinfo : EIATTR_FRAME_SIZE
	.align		4
.L_13:
        /*0054*/ 	.byte	0x04, 0x11
        /*0056*/ 	.short	(.L_15 - .L_14)
	.align		4
.L_14:
        /*0058*/ 	.word	index@(l2_squared_f32)
        /*005c*/ 	.word	0x00000000


	//----- nvinfo : EIATTR_REGCOUNT
	.align		4
.L_15:
        /*0060*/ 	.byte	0x04, 0x2f
        /*0062*/ 	.short	(.L_17 - .L_16)
	.align		4
.L_16:
        /*0064*/ 	.word	index@(l2_distance_f32)
        /*0068*/ 	.word	0x00000026


	//----- nvinfo : EIATTR_FRAME_SIZE
	.align		4
.L_17:
        /*006c*/ 	.byte	0x04, 0x11
        /*006e*/ 	.short	(.L_19 - .L_18)
	.align		4
.L_18:
        /*0070*/ 	.word	index@($__internal_2_$__cuda_sm20_sqrt_rn_f32_slowpath)
        /*0074*/ 	.word	0x00000000


	//----- nvinfo : EIATTR_FRAME_SIZE
	.align		4
.L_19:
        /*0078*/ 	.byte	0x04, 0x11
        /*007a*/ 	.short	(.L_21 - .L_20)
	.align		4
.L_20:
        /*007c*/ 	.word	index@(l2_distance_f32)
        /*0080*/ 	.word	0x00000000


	//----- nvinfo : EIATTR_REGCOUNT
	.align		4
.L_21:
        /*0084*/ 	.byte	0x04, 0x2f
        /*0086*/ 	.short	(.L_23 - .L_22)
	.align		4
.L_22:
        /*0088*/ 	.word	index@(kl_divergence_f32)
        /*008c*/ 	.word	0x0000001a


	//----- nvinfo : EIATTR_FRAME_SIZE
	.align		4
.L_23:
        /*0090*/ 	.byte	0x04, 0x11
        /*0092*/ 	.short	(.L_25 - .L_24)
	.align		4
.L_24:
        /*0094*/ 	.word	index@($__internal_1_$__cuda_sm3x_div_rn_noftz_f32_slowpath)
        /*0098*/ 	.word	0x00000000


	//----- nvinfo : EIATTR_FRAME_SIZE
	.align		4
.L_25:
        /*009c*/ 	.byte	0x04, 0x11
        /*009e*/ 	.short	(.L_27 - .L_26)
	.align		4
.L_26:
        /*00a0*/ 	.word	index@(kl_divergence_f32)
        /*00a4*/ 	.word	0x00000000


	//----- nvinfo : EIATTR_REGCOUNT
	.align		4
.L_27:
        /*00a8*/ 	.byte	0x04, 0x2f
        /*00aa*/ 	.short	(.L_29 - .L_28)
	.align		4
.L_28:
        /*00ac*/ 	.word	index@(js_divergence_f32)
        /*00b0*/ 	.word	0x0000001a


	//----- nvinfo : EIATTR_FRAME_SIZE
	.align		4
.L_29:
        /*00b4*/ 	.byte	0x04, 0x11
        /*00b6*/ 	.short	(.L_31 - .L_30)
	.align		4
.L_30:
        /*00b8*/ 	.word	index@($__internal_0_$__cuda_sm3x_div_rn_noftz_f32_slowpath)
        /*00bc*/ 	.word	0x00000000


	//----- nvinfo : EIATTR_FRAME_SIZE
	.align		4
.L_31:
        /*00c0*/ 	.byte	0x04, 0x11
        /*00c2*/ 	.short	(.L_33 - .L_32)
	.align		4
.L_32:
        /*00c4*/ 	.word	index@(js_divergence_f32)
        /*00c8*/ 	.word	0x00000000


	//----- nvinfo : EIATTR_MIN_STACK_SIZE
	.align		4
.L_33:
        /*00cc*/ 	.byte	0x04, 0x12
        /*00ce*/ 	.short	(.L_35 - .L_34)
	.align		4
.L_34:
        /*00d0*/ 	.word	index@(js_divergence_f32)
        /*00d4*/ 	.word	0x00000000


	//----- nvinfo : EIATTR_MIN_STACK_SIZE
	.align		4
.L_35:
        /*00d8*/ 	.byte	0x04, 0x12
        /*00da*/ 	.short	(.L_37 - .L_36)
	.align		4
.L_36:
        /*00dc*/ 	.word	index@(kl_divergence_f32)
        /*00e0*/ 	.word	0x00000000


	//----- nvinfo : EIATTR_MIN_STACK_SIZE
	.align		4
.L_37:
        /*00e4*/ 	.byte	0x04, 0x12
        /*00e6*/ 	.short	(.L_39 - .L_38)
	.align		4
.L_38:
        /*00e8*/ 	.word	index@(l2_distance_f32)
        /*00ec*/ 	.word	0x00000000


	//----- nvinfo : EIATTR_MIN_STACK_SIZE
	.align		4
.L_39:
        /*00f0*/ 	.byte	0x04, 0x12
        /*00f2*/ 	.short	(.L_41 - .L_40)
	.align		4
.L_40:
        /*00f4*/ 	.word	index@(l2_squared_f32)
        /*00f8*/ 	.word	0x00000000


	//----- nvinfo : EIATTR_MIN_STACK_SIZE
	.align		4
.L_41:
        /*00fc*/ 	.byte	0x04, 0x12
        /*00fe*/ 	.short	(.L_43 - .L_42)
	.align		4
.L_42:
        /*0100*/ 	.word	index@(cosine_similarity_f32)
        /*0104*/ 	.word	0x00000000


	//----- nvinfo : EIATTR_MIN_STACK_SIZE
	.align		4
.L_43:
        /*0108*/ 	.byte	0x04, 0x12
        /*010a*/ 	.short	(.L_45 - .L_44)
	.align		4
.L_44:
        /*010c*/ 	.word	index@(dot_product_f32)
        /*0110*/ 	.word	0x00000000
.L_45:


//--------------------- .nv.compat                --------------------------
	.section	.nv.compat,"",@"SHT_CUDA_COMPAT_INFO"
	.align	4
        /*0000*/ 	.byte	0x02, 0x09, 0x00, 0x00, 0x02, 0x02, 0x01, 0x00, 0x02, 0x05, 0x05, 0x00, 0x03, 0x07, 0x01, 0x01
        /*0010*/ 	.byte	0x02, 0x03, 0x00, 0x00, 0x02, 0x06, 0x01, 0x00, 0x04, 0x0b, 0x08, 0x00, 0x01, 0x00, 0x00, 0x00
        /*0020*/ 	.byte	0x00, 0x00, 0x00, 0x00


//--------------------- .nv.info.js_divergence_f32 --------------------------
	.section	.nv.info.js_divergence_f32,"",@"SHT_CUDA_INFO"
	.sectionflags	@""
	.align	4


	//----- nvinfo : EIATTR_CUDA_API_VERSION
	.align		4
        /*0000*/ 	.byte	0x04, 0x37
        /*0002*/ 	.short	(.L_47 - .L_46)
.L_46:
        /*0004*/ 	.word	0x00000082


	//----- nvinfo : EIATTR_KPARAM_INFO
	.align		4
.L_47:
        /*0008*/ 	.byte	0x04, 0x17
        /*000a*/ 	.short	(.L_49 - .L_48)
.L_48:
        /*000c*/ 	.word	0x00000000
        /*0010*/ 	.short	0x0004
        /*0012*/ 	.short	0x001c
        /*0014*/ 	.byte	0x00, 0xf0, 0x11, 0x00


	//----- nvinfo : EIATTR_KPARAM_INFO
	.align		4
.L_49:
        /*0018*/ 	.byte	0x04, 0x17
        /*001a*/ 	.short	(.L_51 - .L_50)
.L_50:
        /*001c*/ 	.word	0x00000000
        /*0020*/ 	.short	0x0003
        /*0022*/ 	.short	0x0018
        /*0024*/ 	.byte	0x00, 0xf0, 0x11, 0x00


	//----- nvinfo : EIATTR_KPARAM_INFO
	.align		4
.L_51:
        /*0028*/ 	.byte	0x04, 0x17
        /*002a*/ 	.short	(.L_53 - .L_52)
.L_52:
        /*002c*/ 	.word	0x00000000
        /*0030*/ 	.short	0x0002
        /*0032*/ 	.short	0x0010
        /*0034*/ 	.byte	0x00, 0xf5, 0x21, 0x00


	//----- nvinfo : EIATTR_KPARAM_INFO
	.align		4
.L_53:
        /*0038*/ 	.byte	0x04, 0x17
        /*003a*/ 	.short	(.L_55 - .L_54)
.L_54:
        /*003c*/ 	.word	0x00000000
        /*0040*/ 	.short	0x0001
        /*0042*/ 	.short	0x0008
        /*0044*/ 	.byte	0x00, 0xf5, 0x21, 0x00


	//----- nvinfo : EIATTR_KPARAM_INFO
	.align		4
.L_55:
        /*0048*/ 	.byte	0x04, 0x17
        /*004a*/ 	.short	(.L_57 - .L_56)
.L_56:
        /*004c*/ 	.word	0x00000000
        /*0050*/ 	.short	0x0000
        /*0052*/ 	.short	0x0000
        /*0054*/ 	.byte	0x00, 0xf5, 0x21, 0x00


	//----- nvinfo : EIATTR_SPARSE_MMA_MASK
	.align		4
.L_57:
        /*0058*/ 	.byte	0x03, 0x50
        /*005a*/ 	.short	0x0000


	//----- nvinfo : EIATTR_MAXREG_COUNT
	.align		4
        /*005c*/ 	.byte	0x03, 0x1b
        /*005e*/ 	.short	0x00ff


	//----- nvinfo : EIATTR_MERCURY_ISA_VERSION
	.align		4
        /*0060*/ 	.byte	0x03, 0x5f
        /*0062*/ 	.short	0x0101


	//----- nvinfo : EIATTR_VRC_CTA_INIT_COUNT
	.align		4
        /*0064*/ 	.byte	0x02, 0x4a
	.zero		1
	.zero		1


	//----- nvinfo : EIATTR_EXIT_INSTR_OFFSETS
	.align		4
        /*0068*/ 	.byte	0x04, 0x1c
        /*006a*/ 	.short	(.L_59 - .L_58)


	//   ....[0]....
.L_58:
        /*006c*/ 	.word	0x00000070


	//   ....[1]....
        /*0070*/ 	.word	0x000015a0


	//----- nvinfo : EIATTR_CRS_STACK_SIZE
	.align		4
.L_59:
        /*0074*/ 	.byte	0x04, 0x1e
        /*0076*/ 	.short	(.L_61 - .L_60)
.L_60:
        /*0078*/ 	.word	0x00000000


	//----- nvinfo : EIATTR_CBANK_PARAM_SIZE
	.align		4
.L_61:
        /*007c*/ 	.byte	0x03, 0x19
        /*007e*/ 	.short	0x0020


	//----- nvinfo : EIATTR_PARAM_CBANK
	.align		4
        /*0080*/ 	.byte	0x04, 0x0a
        /*0082*/ 	.short	(.L_63 - .L_62)
	.align		4
.L_62:
        /*0084*/ 	.word	index@(.nv.constant0.js_divergence_f32)
        /*0088*/ 	.short	0x0380
        /*008a*/ 	.short	0x0020


	//----- nvinfo : EIATTR_SW_WAR
	.align		4
.L_63:
        /*008c*/ 	.byte	0x04, 0x36
        /*008e*/ 	.short	(.L_65 - .L_64)
.L_64:
        /*0090*/ 	.word	0x00000008
.L_65:


//--------------------- .nv.info.kl_divergence_f32 --------------------------
	.section	.nv.info.kl_divergence_f32,"",@"SHT_CUDA_INFO"
	.sectionflags	@""
	.align	4


	//----- nvinfo : EIATTR_CUDA_API_VERSION
	.align		4
        /*0000*/ 	.byte	0x04, 0x37
        /*0002*/ 	.short	(.L_67 - .L_66)
.L_66:
        /*0004*/ 	.word	0x00000082


	//----- nvinfo : EIATTR_KPARAM_INFO
	.align		4
.L_67:
        /*0008*/ 	.byte	0x04, 0x17
        /*000a*/ 	.short	(.L_69 - .L_68)
.L_68:
        /*000c*/ 	.word	0x00000000
        /*0010*/ 	.short	0x0004
        /*0012*/ 	.short	0x001c
        /*0014*/ 	.byte	0x00, 0xf0, 0x11, 0x00


	//----- nvinfo : EIATTR_KPARAM_INFO
	.align		4
.L_69:
        /*0018*/ 	.byte	0x04, 0x17
        /*001a*/ 	.short	(.L_71 - .L_70)
.L_70:
        /*001c*/ 	.word	0x00000000
        /*0020*/ 	.short	0x0003
        /*0022*/ 	.short	0x0018
        /*0024*/ 	.byte	0x00, 0xf0, 0x11, 0x00


	//----- nvinfo : EIATTR_KPARAM_INFO
	.align		4
.L_71:
        /*0028*/ 	.byte	0x04, 0x17
        /*002a*/ 	.short	(.L_73 - .L_72)
.L_72:
        /*002c*/ 	.word	0x00000000
        /*0030*/ 	.short	0x0002
        /*0032*/ 	.short	0x0010
        /*0034*/ 	.byte	0x00, 0xf5, 0x21, 0x00


	//----- nvinfo : EIATTR_KPARAM_INFO
	.align		4
.L_73:
        /*0038*/ 	.byte	0x04, 0x17
        /*003a*/ 	.short	(.L_75 - .L_74)
.L_74:
        /*003c*/ 	.word	0x00000000
        /*0040*/ 	.short	0x0001
        /*0042*/ 	.short	0x0008
        /*0044*/ 	.byte	0x00, 0xf5, 0x21, 0x00


	//----- nvinfo : EIATTR_KPARAM_INFO
	.align		4
.L_75:
        /*0048*/ 	.byte	0x04, 0x17
        /*004a*/ 	.short	(.L_77 - .L_76)
.L_76:
        /*004c*/ 	.word	0x00000000
        /*0050*/ 	.short	0x0000
        /*0052*/ 	.short	0x0000
        /*0054*/ 	.byte	0x00, 0xf5, 0x21, 0x00


	//----- nvinfo : EIATTR_SPARSE_MMA_MASK
	.align		4
.L_77:
        /*0058*/ 	.byte	0x03, 0x50
        /*005a*/ 	.short	0x0000


	//----- nvinfo : EIATTR_MAXREG_COUNT
	.align		4
        /*005c*/ 	.byte	0x03, 0x1b
        /*005e*/ 	.short	0x00ff


	//----- nvinfo : EIATTR_MERCURY_ISA_VERSION
	.align		4
        /*0060*/ 	.byte	0x03, 0x5f
        /*0062*/ 	.short	0x0101


	//----- nvinfo : EIATTR_VRC_CTA_INIT_COUNT
	.align		4
        /*0064*/ 	.byte	0x02, 0x4a
	.zero		1
	.zero		1


	//----- nvinfo : EIATTR_EXIT_INSTR_OFFSETS
	.align		4
        /*0068*/ 	.byte	0x04, 0x1c
        /*006a*/ 	.short	(.L_79 - .L_78)


	//   ....[0]....
.L_78:
        /*006c*/ 	.word	0x00000070


	//   ....[1]....
        /*0070*/ 	.word	0x00001960


	//----- nvinfo : EIATTR_CRS_STACK_SIZE
	.align		4
.L_79:
        /*0074*/ 	.byte	0x04, 0x1e
        /*0076*/ 	.short	(.L_81 - .L_80)
.L_80:
        /*0078*/ 	.word	0x00000000


	//----- nvinfo : EIATTR_CBANK_PARAM_SIZE
	.align		4
.L_81:
        /*007c*/ 	.byte	0x03, 0x19
        /*007e*/ 	.short	0x0020


	//----- nvinfo : EIATTR_PARAM_CBANK
	.align		4
        /*0080*/ 	.byte	0x04, 0x0a
        /*0082*/ 	.short	(.L_83 - .L_82)
	.align		4
.L_82:
        /*0084*/ 	.word	index@(.nv.constant0.kl_divergence_f32)
        /*0088*/ 	.short	0x0380
        /*008a*/ 	.short	0x0020


	//----- nvinfo : EIATTR_SW_WAR
	.align		4
.L_83:
        /*008c*/ 	.byte	0x04, 0x36
        /*008e*/ 	.short	(.L_85 - .L_84)
.L_84:
        /*0090*/ 	.word	0x00000008
.L_85:


//--------------------- .nv.info.l2_distance_f32  --------------------------
	.section	.nv.info.l2_distance_f32,"",@"SHT_CUDA_INFO"
	.sectionflags	@""
	.align	4


	//----- nvinfo : EIATTR_CUDA_API_VERSION
	.align		4
        /*0000*/ 	.byte	0x04, 0x37
        /*0002*/ 	.short	(.L_87 - .L_86)
.L_86:
        /*0004*/ 	.word	0x00000082


	//----- nvinfo : EIATTR_KPARAM_INFO
	.align		4
.L_87:
        /*0008*/ 	.byte	0x04, 0x17
        /*000a*/ 	.short	(.L_89 - .L_88)
.L_88:
        /*000c*/ 	.word	0x00000000
        /*0010*/ 	.short	0x0004
        /*0012*/ 	.short	0x001c
        /*0014*/ 	.byte	0x00, 0xf0, 0x11, 0x00


	//----- nvinfo : EIATTR_KPARAM_INFO
	.align		4
.L_89:
        /*0018*/ 	.byte	0x04, 0x17
        /*001a*/ 	.short	(.L_91 - .L_90)
.L_90:
        /*001c*/ 	.word	0x00000000
        /*0020*/ 	.short	0x0003
        /*0022*/ 	.short	0x0018
        /*0024*/ 	.byte	0x00, 0xf0, 0x11, 0x00


	//----- nvinfo : EIATTR_KPARAM_INFO
	.align		4
.L_91:
        /*0028*/ 	.byte	0x04, 0x17
        /*002a*/ 	.short	(.L_93 - .L_92)
.L_92:
        /*002c*/ 	.word	0x00000000
        /*0030*/ 	.short	0x0002
        /*0032*/ 	.short	0x0010
        /*0034*/ 	.byte	0x00, 0xf5, 0x21, 0x00


	//----- nvinfo : EIATTR_KPARAM_INFO
	.align		4
.L_93:
        /*0038*/ 	.byte	0x04, 0x17
        /*003a*/ 	.short	(.L_95 - .L_94)
.L_94:
        /*003c*/ 	.word	0x00000000
        /*0040*/ 	.short	0x0001
        /*0042*/ 	.short	0x0008
        /*0044*/ 	.byte	0x00, 0xf5, 0x21, 0x00


	//----- nvinfo : EIATTR_KPARAM_INFO
	.align		4
.L_95:
        /*0048*/ 	.byte	0x04, 0x17
        /*004a*/ 	.short	(.L_97 - .L_96)
.L_96:
        /*004c*/ 	.word	0x00000000
        /*0050*/ 	.short	0x0000
        /*0052*/ 	.short	0x0000
        /*0054*/ 	.byte	0x00, 0xf5, 0x21, 0x00


	//----- nvinfo : EIATTR_SPARSE_MMA_MASK
	.align		4
.L_97:
        /*0058*/ 	.byte	0x03, 0x50
        /*005a*/ 	.short	0x0000


	//----- nvinfo : EIATTR_MAXREG_COUNT
	.align		4
        /*005c*/ 	.byte	0x03, 0x1b
        /*005e*/ 	.short	0x00ff


	//----- nvinfo : EIATTR_MERCURY_ISA_VERSION
	.align		4
        /*0060*/ 	.byte	0x03, 0x5f
        /*0062*/ 	.short	0x0101


	//----- nvinfo : EIATTR_VRC_CTA_INIT_COUNT
	.align		4
        /*0064*/ 	.byte	0x02, 0x4a
	.zero		1
	.zero		1


	//----- nvinfo : EIATTR_EXIT_INSTR_OFFSETS
	.align		4
        /*0068*/ 	.byte	0x04, 0x1c
        /*006a*/ 	.short	(.L_99 - .L_98)


	//   ....[0]....
.L_98:
        /*006c*/ 	.word	0x00000070


	//   ....[1]....
        /*0070*/ 	.word	0x00001800


	//----- nvinfo : EIATTR_CRS_STACK_SIZE
	.align		4
.L_99:
        /*0074*/ 	.byte	0x04, 0x1e
        /*0076*/ 	.short	(.L_101 - .L_100)
.L_100:
        /*0078*/ 	.word	0x00000000


	//----- nvinfo : EIATTR_CBANK_PARAM_SIZE
	.align		4
.L_101:
        /*007c*/ 	.byte	0x03, 0x19
        /*007e*/ 	.short	0x0020


	//----- nvinfo : EIATTR_PARAM_CBANK
	.align		4
        /*0080*/ 	.byte	0x04, 0x0a
        /*0082*/ 	.short	(.L_103 - .L_102)
	.align		4
.L_102:
        /*0084*/ 	.word	index@(.nv.constant0.l2_distance_f32)
        /*0088*/ 	.short	0x0380
        /*008a*/ 	.short	0x0020


	//----- nvinfo : EIATTR_SW_WAR
	.align		4
.L_103:
        /*008c*/ 	.byte	0x04, 0x36
        /*008e*/ 	.short	(.L_105 - .L_104)
.L_104:
        /*0090*/ 	.word	0x00000008
.L_105:


//--------------------- .nv.info.l2_squared_f32   --------------------------
	.section	.nv.info.l2_squared_f32,"",@"SHT_CUDA_INFO"
	.sectionflags	@""
	.align	4


	//----- nvinfo : EIATTR_CUDA_API_VERSION
	.align		4
        /*0000*/ 	.byte	0x04, 0x37
        /*0002*/ 	.short	(.L_107 - .L_106)
.L_106:
        /*0004*/ 	.word	0x00000082


	//----- nvinfo : EIATTR_KPARAM_INFO
	.align		4
.L_107:
        /*0008*/ 	.byte	0x04, 0x17
        /*000a*/ 	.short	(.L_109 - .L_108)
.L_108:
        /*000c*/ 	.word	0x00000000
        /*0010*/ 	.short	0x0004
        /*0012*/ 	.short	0x001c
        /*0014*/ 	.byte	0x00, 0xf0, 0x11, 0x00


	//----- nvinfo : EIATTR_KPARAM_INFO
	.align		4
.L_109:
        /*0018*/ 	.byte	0x04, 0x17
        /*001a*/ 	.short	(.L_111 - .L_110)
.L_110:
        /*001c*/ 	.word	0x00000000
        /*0020*/ 	.short	0x0003
        /*0022*/ 	.short	0x0018
        /*0024*/ 	.byte	0x00, 0xf0, 0x11, 0x00


	//----- nvinfo : EIATTR_KPARAM_INFO
	.align		4
.L_111:
        /*0028*/ 	.byte	0x04, 0x17
        /*002a*/ 	.short	(.L_113 - .L_112)
.L_112:
        /*002c*/ 	.word	0x00000000
        /*0030*/ 	.short	0x0002
        /*0032*/ 	.short	0x0010
        /*0034*/ 	.byte	0x00, 0xf5, 0x21, 0x00


	//----- nvinfo : EIATTR_KPARAM_INFO
	.align		4
.L_113:
        /*0038*/ 	.byte	0x04, 0x17
        /*003a*/ 	.short	(.L_115 - .L_114)
.L_114:
        /*003c*/ 	.word	0x00000000
        /*0040*/ 	.short	0x0001
        /*0042*/ 	.short	0x0008
        /*0044*/ 	.byte	0x00, 0xf5, 0x21, 0x00


	//----- nvinfo : EIATTR_KPARAM_INFO
	.align		4
.L_115:
        /*0048*/ 	.byte	0x04, 0x17
        /*004a*/ 	.short	(.L_117 - .L_116)
.L_116:
        /*004c*/ 	.word	0x00000000
        /*0050*/ 	.short	0x0000
        /*0052*/ 	.short	0x0000
        /*0054*/ 	.byte	0x00, 0xf5, 0x21, 0x00


	//----- nvinfo : EIATTR_SPARSE_MMA_MASK
	.align		4
.L_117:
        /*0058*/ 	.byte	0x03, 0x50
        /*005a*/ 	.short	0x0000


	//----- nvinfo : EIATTR_MAXREG_COUNT
	.align		4
        /*005c*/ 	.byte	0x03, 0x1b
        /*005e*/ 	.short	0x00ff


	//----- nvinfo : EIATTR_MERCURY_ISA_VERSION
	.align		4
        /*0060*/ 	.byte	0x03, 0x5f
        /*0062*/ 	.short	0x0101


	//----- nvinfo : EIATTR_VRC_CTA_INIT_COUNT
	.align		4
        /*0064*/ 	.byte	0x02, 0x4a
	.zero		1
	.zero		1


	//----- nvinfo : EIATTR_EXIT_INSTR_OFFSETS
	.align		4
        /*0068*/ 	.byte	0x04, 0x1c
        /*006a*/ 	.short	(.L_119 - .L_118)


	//   ....[0]....
.L_118:
        /*006c*/ 	.word	0x00000070


	//   ....[1]....
        /*0070*/ 	.word	0x00001720


	//----- nvinfo : EIATTR_CBANK_PARAM_SIZE
	.align		4
.L_119:
        /*0074*/ 	.byte	0x03, 0x19
        /*0076*/ 	.short	0x0020


	//----- nvinfo : EIATTR_PARAM_CBANK
	.align		4
        /*0078*/ 	.byte	0x04, 0x0a
        /*007a*/ 	.short	(.L_121 - .L_120)
	.align		4
.L_120:
        /*007c*/ 	.word	index@(.nv.constant0.l2_squared_f32)
        /*0080*/ 	.short	0x0380
        /*0082*/ 	.short	0x0020


	//----- nvinfo : EIATTR_SW_WAR
	.align		4
.L_121:
        /*0084*/ 	.byte	0x04, 0x36
        /*0086*/ 	.short	(.L_123 - .L_122)
.L_122:
        /*0088*/ 	.word	0x00000008
.L_123:


//--------------------- .nv.info.cosine_similarity_f32 --------------------------
	.section	.nv.info.cosine_similarity_f32,"",@"SHT_CUDA_INFO"
	.sectionflags	@""
	.align	4


	//----- nvinfo : EIATTR_CUDA_API_VERSION
	.align		4
        /*0000*/ 	.byte	0x04, 0x37
        /*0002*/ 	.short	(.L_125 - .L_124)
.L_124:
        /*0004*/ 	.word	0x00000082


	//----- nvinfo : EIATTR_KPARAM_INFO
	.align		4
.L_125:
        /*0008*/ 	.byte	0x04, 0x17
        /*000a*/ 	.short	(.L_127 - .L_126)
.L_126:
        /*000c*/ 	.word	0x00000000
        /*0010*/ 	.short	0x0004
        /*0012*/ 	.short	0x001c
        /*0014*/ 	.byte	0x00, 0xf0, 0x11, 0x00


	//----- nvinfo : EIATTR_KPARAM_INFO
	.align		4
.L_127:
        /*0018*/ 	.byte	0x04, 0x17
        /*001a*/ 	.short	(.L_129 - .L_128)
.L_128:
        /*001c*/ 	.word	0x00000000
        /*0020*/ 	.short	0x0003
        /*0022*/ 	.short	0x0018
        /*0024*/ 	.byte	0x00, 0xf0, 0x11, 0x00


	//----- nvinfo : EIATTR_KPARAM_INFO
	.align		4
.L_129:
        /*0028*/ 	.byte	0x04, 0x17
        /*002a*/ 	.short	(.L_131 - .L_130)
.L_130:
        /*002c*/ 	.word	0x00000000
        /*0030*/ 	.short	0x0002
        /*0032*/ 	.short	0x0010
        /*0034*/ 	.byte	0x00, 0xf5, 0x21, 0x00


	//----- nvinfo : EIATTR_KPARAM_INFO
	.align		4
.L_131:
        /*0038*/ 	.byte	0x04, 0x17
        /*003a*/ 	.short	(.L_133 - .L_132)
.L_132:
        /*003c*/ 	.word	0x00000000
        /*0040*/ 	.short	0x0001
        /*0042*/ 	.short	0x0008
        /*0044*/ 	.byte	0x00, 0xf5, 0x21, 0x00


	//----- nvinfo : EIATTR_KPARAM_INFO
	.align		4
.L_133:
        /*0048*/ 	.byte	0x04, 0x17
        /*004a*/ 	.short	(.L_135 - .L_134)
.L_134:
        /*004c*/ 	.word	0x00000000
        /*0050*/ 	.short	0x0000
        /*0052*/ 	.short	0x0000
        /*0054*/ 	.byte	0x00, 0xf5, 0x21, 0x00


	//----- nvinfo : EIATTR_SPARSE_MMA_MASK
	.align		4
.L_135:
        /*0058*/ 	.byte	0x03, 0x50
        /*005a*/ 	.short	0x0000


	//----- nvinfo : EIATTR_MAXREG_COUNT
	.align		4
        /*005c*/ 	.byte	0x03, 0x1b
        /*005e*/ 	.short	0x00ff


	//----- nvinfo : EIATTR_MERCURY_ISA_VERSION
	.align		4
        /*0060*/ 	.byte	0x03, 0x5f
        /*0062*/ 	.short	0x0101


	//----- nvinfo : EIATTR_VRC_CTA_INIT_COUNT
	.align		4
        /*0064*/ 	.byte	0x02, 0x4a
	.zero		1
	.zero		1


	//----- nvinfo : EIATTR_EXIT_INSTR_OFFSETS
	.align		4
        /*0068*/ 	.byte	0x04, 0x1c
        /*006a*/ 	.short	(.L_137 - .L_136)


	//   ....[0]....
.L_136:
        /*006c*/ 	.word	0x00000070


	//   ....[1]....
        /*0070*/ 	.word	0x00001790


	//----- nvinfo : EIATTR_CRS_STACK_SIZE
	.align		4
.L_137:
        /*0074*/ 	.byte	0x04, 0x1e
        /*0076*/ 	.short	(.L_139 - .L_138)
.L_138:
        /*0078*/ 	.word	0x00000000


	//----- nvinfo : EIATTR_CBANK_PARAM_SIZE
	.align		4
.L_139:
        /*007c*/ 	.byte	0x03, 0x19
        /*007e*/ 	.short	0x0020


	//----- nvinfo : EIATTR_PARAM_CBANK
	.align		4
        /*0080*/ 	.byte	0x04, 0x0a
        /*0082*/ 	.short	(.L_141 - .L_140)
	.align		4
.L_140:
        /*0084*/ 	.word	index@(.nv.constant0.cosine_similarity_f32)
        /*0088*/ 	.short	0x0380
        /*008a*/ 	.short	0x0020


	//----- nvinfo : EIATTR_SW_WAR
	.align		4
.L_141:
        /*008c*/ 	.byte	0x04, 0x36
        /*008e*/ 	.short	(.L_143 - .L_142)
.L_142:
        /*0090*/ 	.word	0x00000008
.L_143:


//--------------------- .nv.info.dot_product_f32  --------------------------
	.section	.nv.info.dot_product_f32,"",@"SHT_CUDA_INFO"
	.sectionflags	@""
	.align	4


	//----- nvinfo : EIATTR_CUDA_API_VERSION
	.align		4
        /*0000*/ 	.byte	0x04, 0x37
        /*0002*/ 	.short	(.L_145 - .L_144)
.L_144:
        /*0004*/ 	.word	0x00000082


	//----- nvinfo : EIATTR_KPARAM_INFO
	.align		4
.L_145:
        /*0008*/ 	.byte	0x04, 0x17
        /*000a*/ 	.short	(.L_147 - .L_146)
.L_146:
        /*000c*/ 	.word	0x00000000
        /*0010*/ 	.short	0x0004
        /*0012*/ 	.short	0x001c
        /*0014*/ 	.byte	0x00, 0xf0, 0x11, 0x00


	//----- nvinfo : EIATTR_KPARAM_INFO
	.align		4
.L_147:
        /*0018*/ 	.byte	0x04, 0x17
        /*001a*/ 	.short	(.L_149 - .L_148)
.L_148:
        /*001c*/ 	.word	0x00000000
        /*0020*/ 	.short	0x0003
        /*0022*/ 	.short	0x0018
        /*0024*/ 	.byte	0x00, 0xf0, 0x11, 0x00


	//----- nvinfo : EIATTR_KPARAM_INFO
	.align		4
.L_149:
        /*0028*/ 	.byte	0x04, 0x17
        /*002a*/ 	.short	(.L_151 - .L_150)
.L_150:
        /*002c*/ 	.word	0x00000000
        /*0030*/ 	.short	0x0002
        /*0032*/ 	.short	0x0010
        /*0034*/ 	.byte	0x00, 0xf5, 0x21, 0x00


	//----- nvinfo : EIATTR_KPARAM_INFO
	.align		4
.L_151:
        /*0038*/ 	.byte	0x04, 0x17
        /*003a*/ 	.short	(.L_153 - .L_152)
.L_152:
        /*003c*/ 	.word	0x00000000
        /*0040*/ 	.short	0x0001
        /*0042*/ 	.short	0x0008
        /*0044*/ 	.byte	0x00, 0xf5, 0x21, 0x00


	//----- nvinfo : EIATTR_KPARAM_INFO
	.align		4
.L_153:
        /*0048*/ 	.byte	0x04, 0x17
        /*004a*/ 	.short	(.L_155 - .L_154)
.L_154:
        /*004c*/ 	.word	0x00000000
        /*0050*/ 	.short	0x0000
        /*0052*/ 	.short	0x0000
        /*0054*/ 	.byte	0x00, 0xf5, 0x21, 0x00


	//----- nvinfo : EIATTR_SPARSE_MMA_MASK
	.align		4
.L_155:
        /*0058*/ 	.byte	0x03, 0x50
        /*005a*/ 	.short	0x0000


	//----- nvinfo : EIATTR_MAXREG_COUNT
	.align		4
        /*005c*/ 	.byte	0x03, 0x1b
        /*005e*/ 	.short	0x00ff


	//----- nvinfo : EIATTR_MERCURY_ISA_VERSION
	.align		4
        /*0060*/ 	.byte	0x03, 0x5f
        /*0062*/ 	.short	0x0101


	//----- nvinfo : EIATTR_VRC_CTA_INIT_COUNT
	.align		4
        /*0064*/ 	.byte	0x02, 0x4a
	.zero		1
	.zero		1


	//----- nvinfo : EIATTR_EXIT_INSTR_OFFSETS
	.align		4
        /*0068*/ 	.byte	0x04, 0x1c
        /*006a*/ 	.short	(.L_157 - .L_156)


	//   ....[0]....
.L_156:
        /*006c*/ 	.word	0x00000070


	//   ....[1]....
        /*0070*/ 	.word	0x000018a0


	//----- nvinfo : EIATTR_CBANK_PARAM_SIZE
	.align		4
.L_157:
        /*0074*/ 	.byte	0x03, 0x19
        /*0076*/ 	.short	0x0020


	//----- nvinfo : EIATTR_PARAM_CBANK
	.align		4
        /*0078*/ 	.byte	0x04, 0x0a
        /*007a*/ 	.short	(.L_159 - .L_158)
	.align		4
.L_158:
        /*007c*/ 	.word	index@(.nv.constant0.dot_product_f32)
        /*0080*/ 	.short	0x0380
        /*0082*/ 	.short	0x0020


	//----- nvinfo : EIATTR_SW_WAR
	.align		4
.L_159:
        /*0084*/ 	.byte	0x04, 0x36
        /*0086*/ 	.short	(.L_161 - .L_160)
.L_160:
        /*0088*/ 	.word	0x00000008
.L_161:


//--------------------- .nv.callgraph             --------------------------
	.section	.nv.callgraph,"",@"SHT_CUDA_CALLGRAPH"
	.align	4
	.sectionentsize	8
	.align		4
        /*0000*/ 	.word	0x00000000
	.align		4
        /*0004*/ 	.word	0xffffffff
	.align		4
        /*0008*/ 	.word	0x00000000
	.align		4
        /*000c*/ 	.word	0xfffffffe
	.align		4
        /*0010*/ 	.word	0x00000000
	.align		4
        /*0014*/ 	.word	0xfffffffd
	.align		4
        /*0018*/ 	.word	0x00000000
	.align		4
        /*001c*/ 	.word	0xfffffffc


//--------------------- .text.js_divergence_f32   --------------------------
	.section	.text.js_divergence_f32,"ax",@progbits
	.align	128
        .global         js_divergence_f32
        .type           js_divergence_f32,@function
        .size           js_divergence_f32,(.L_x_148 - js_divergence_f32)
        .other          js_divergence_f32,@"STO_CUDA_ENTRY STV_DEFAULT"
js_divergence_f32:
.text.js_divergence_f32:
[----:B------:R-:W-:Y:S01]  /*0000*/  LDC R1, c[0x0][0x37c] ;  /* 0x0000df00ff017b82 */ /* 0x000fe20000000800 */
[----:B------:R-:W0:Y:S07]  /*0010*/  S2R R0, SR_TID.X ;  /* 0x0000000000007919 */ /* 0x000e2e0000002100 */
[----:B------:R-:W0:Y:S01]  /*0020*/  S2UR UR4, SR_CTAID.X ;  /* 0x00000000000479c3 */ /* 0x000e220000002500 */
[----:B------:R-:W1:Y:S07]  /*0030*/  LDCU UR5, c[0x0][0x39c] ;  /* 0x00007380ff0577ac */ /* 0x000e6e0008000800 */
[----:B------:R-:W0:Y:S02]  /*0040*/  LDC R3, c[0x0][0x360] ;  /* 0x0000d800ff037b82 */ /* 0x000e240000000800 */
[----:B0-----:R-:W-:-:S05]  /*0050*/  IMAD R3, R3, UR4, R0 ;  /* 0x0000000403037c24 */ /* 0x001fca000f8e0200 */
[----:B-1----:R-:W-:-:S13]  /*0060*/  ISETP.GE.U32.AND P0, PT, R3, UR5, PT ;  /* 0x0000000503007c0c */ /* 0x002fda000bf06070 */
[----:B------:R-:W-:Y:S05]  /*0070*/  @P0 EXIT ;  /* 0x000000000000094d */ /* 0x000fea0003800000 */
[----:B------:R-:W0:Y:S01]  /*0080*/  LDCU UR4, c[0x0][0x398] ;  /* 0x00007300ff0477ac */ /* 0x000e220008000800 */
[----:B------:R-:W-:Y:S01]  /*0090*/  HFMA2 R8, -RZ, RZ, 0, 0 ;  /* 0x00000000ff087431 */ /* 0x000fe200000001ff */
[----:B------:R-:W1:Y:S01]  /*00a0*/  LDCU.64 UR8, c[0x0][0x358] ;  /* 0x00006b00ff0877ac */ /* 0x000e620008000a00 */
[----:B0-----:R-:W-:-:S09]  /*00b0*/  UISETP.NE.AND UP0, UPT, UR4, URZ, UPT ;  /* 0x000000ff0400728c */ /* 0x001fd2000bf05270 */
[----:B-1----:R-:W-:Y:S05]  /*00c0*/  BRA.U !UP0, `(.L_x_0) ;  /* 0x0000001508287547 */ /* 0x002fea000b800000 */
[----:B------:R-:W-:Y:S02]  /*00d0*/  UISETP.NE.AND UP0, UPT, UR4, 0x1, UPT ;  /* 0x000000010400788c */ /* 0x000fe4000bf05270 */
[----:B------:R-:W-:Y:S01]  /*00e0*/  IMAD R7, R3, UR4, RZ ;  /* 0x0000000403077c24 */ /* 0x000fe2000f8e02ff */
[----:B------:R-:W-:Y:S02]  /*00f0*/  MOV R8, RZ ;  /* 0x000000ff00087202 */ /* 0x000fe40000000f00 */
[----:B------:R-:W-:-:S04]  /*0100*/  MOV R10, RZ ;  /* 0x000000ff000a7202 */ /* 0x000fc80000000f00 */
[----:B------:R-:W-:Y:S05]  /*0110*/  BRA.U !UP0, `(.L_x_1) ;  /* 0x0000000d08607547 */ /* 0x000fea000b800000 */
[----:B------:R-:W0:Y:S01]  /*0120*/  LDCU.64 UR6, c[0x0][0x380] ;  /* 0x00007000ff0677ac */ /* 0x000e220008000a00 */
[----:B------:R-:W1:Y:S01]  /*0130*/  LDC.64 R14, c[0x0][0x388] ;  /* 0x0000e200ff0e7b82 */ /* 0x000e620000000a00 */
[----:B------:R-:W-:Y:S01]  /*0140*/  MOV R8, RZ ;  /* 0x000000ff00087202 */ /* 0x000fe20000000f00 */
[----:B------:R-:W-:Y:S01]  /*0150*/  ULOP3.LUT UR4, UR4, 0xfffffffe, URZ, 0xc0, !UPT ;  /* 0xfffffffe04047892 */ /* 0x000fe2000f8ec0ff */
[----:B------:R-:W-:-:S05]  /*0160*/  MOV R9, R7 ;  /* 0x0000000700097202 */ /* 0x000fca0000000f00 */
[----:B------:R-:W-:Y:S01]  /*0170*/  MOV R10, UR4 ;  /* 0x00000004000a7c02 */ /* 0x000fe20008000f00 */
[----:B0-----:R-:W-:-:S04]  /*0180*/  UIADD3 UR5, UP0, UPT, UR6, 0x4, URZ ;  /* 0x0000000406057890 */ /* 0x001fc8000ff1e0ff */
[----:B------:R-:W-:Y:S02]  /*0190*/  UIADD3.X UR6, UPT, UPT, URZ, UR7, URZ, UP0, !UPT ;  /* 0x00000007ff067290 */ /* 0x000fe400087fe4ff */
[----:B------:R-:W-:Y:S01]  /*01a0*/  MOV R12, UR5 ;  /* 0x00000005000c7c02 */ /* 0x000fe20008000f00 */
[----:B------:R-:W-:-:S03]  /*01b0*/  UIADD3 UR7, UPT, UPT, -UR4, URZ, URZ ;  /* 0x000000ff04077290 */ /* 0x000fc6000fffe1ff */
[----:B------:R-:W-:-:S09]  /*01c0*/  IMAD.U32 R13, RZ, RZ, UR6 ;  /* 0x00000006ff0d7e24 */ /* 0x000fd2000f8e00ff */
.L_x_18:
[----:B-1----:R-:W-:Y:S01]  /*01d0*/  IMAD.WIDE.U32 R4, R9, 0x4, R14 ;  /* 0x0000000409047825 */ /* 0x002fe200078e000e */
[----:B------:R-:W2:Y:S04]  /*01e0*/  LDG.E.CONSTANT R2, desc[UR8][R12.64+-0x4] ;  /* 0xfffffc080c027981 */ /* 0x000ea8000c1e9900 */
[----:B------:R-:W2:Y:S01]  /*01f0*/  LDG.E.CONSTANT R0, desc[UR8][R4.64] ;  /* 0x0000000804007981 */ /* 0x000ea2000c1e9900 */
[----:B------:R-:W-:Y:S01]  /*0200*/  UIADD3 UR7, UPT, UPT, UR7, 0x2, URZ ;  /* 0x0000000207077890 */ /* 0x000fe2000fffe0ff */
[----:B------:R-:W-:Y:S03]  /*0210*/  BSSY.RECONVERGENT B2, `(.L_x_2) ;  /* 0x0000031000027945 */ /* 0x000fe60003800200 */
[----:B------:R-:W-:Y:S01]  /*0220*/  UISETP.NE.AND UP0, UPT, UR7, URZ, UPT ;  /* 0x000000ff0700728c */ /* 0x000fe2000bf05270 */
[----:B--2---:R-:W-:-:S04]  /*0230*/  FADD R19, R2, R0 ;  /* 0x0000000002137221 */ /* 0x004fc80000000000 */
[----:B------:R-:W-:-:S05]  /*0240*/  FMUL R19, R19, 0.5 ;  /* 0x3f00000013137820 */ /* 0x000fca0000400000 */
[----:B------:R-:W-:-:S04]  /*0250*/  FSETP.GT.AND P0, PT, R19, RZ, PT ;  /* 0x000000ff1300720b */ /* 0x000fc80003f04000 */
[----:B------:R-:W-:-:S13]  /*0260*/  FSETP.LEU.OR P0, PT, R2, RZ, !P0 ;  /* 0x000000ff0200720b */ /* 0x000fda000470b400 */
[----:B------:R-:W-:Y:S05]  /*0270*/  @P0 BRA `(.L_x_3) ;  /* 0x0000000000a80947 */ /* 0x000fea0003800000 */
[----:B------:R-:W0:Y:S01]  /*0280*/  MUFU.RCP R4, R19 ;  /* 0x0000001300047308 */ /* 0x000e220000001000 */
[----:B------:R-:W-:Y:S01]  /*0290*/  BSSY.RECONVERGENT B3, `(.L_x_4) ;  /* 0x000000c000037945 */ /* 0x000fe20003800200 */
[----:B------:R-:W-:-:S06]  /*02a0*/  FMUL R21, R2, 0.5 ;  /* 0x3f00000002157820 */ /* 0x000fcc0000400000 */
[----:B------:R-:W1:Y:S01]  /*02b0*/  FCHK P0, R2, R19 ;  /* 0x0000001302007302 */ /* 0x000e620000000000 */
[----:B0-----:R-:W-:-:S04]  /*02c0*/  FFMA R5, -R19, R4, 1 ;  /* 0x3f80000013057423 */ /* 0x001fc80000000104 */
[----:B------:R-:W-:-:S04]  /*02d0*/  FFMA R5, R4, R5, R4 ;  /* 0x0000000504057223 */ /* 0x000fc80000000004 */
[----:B------:R-:W-:-:S04]  /*02e0*/  FFMA R4, R2, R5, RZ ;  /* 0x0000000502047223 */ /* 0x000fc800000000ff */
[----:B------:R-:W-:-:S04]  /*02f0*/  FFMA R6, -R19, R4, R2 ;  /* 0x0000000413067223 */ /* 0x000fc80000000102 */
[----:B------:R-:W-:Y:S01]  /*0300*/  FFMA R4, R5, R6, R4 ;  /* 0x0000000605047223 */ /* 0x000fe20000000004 */
[----:B-1----:R-:W-:Y:S06]  /*0310*/  @!P0 BRA `(.L_x_5) ;  /* 0x00000000000c8947 */ /* 0x002fec0003800000 */
[----:B------:R-:W-:-:S07]  /*0320*/  MOV R4, 0x340 ;  /* 0x0000034000047802 */ /* 0x000fce0000000f00 */
[----:B------:R-:W-:Y:S05]  /*0330*/  CALL.REL.NOINC `($__internal_0_$__cuda_sm3x_div_rn_noftz_f32_slowpath) ;  /* 0x00000010009c7944 */ /* 0x000fea0003c00000 */
[----:B------:R-:W-:-:S07]  /*0340*/  MOV R4, R2 ;  /* 0x0000000200047202 */ /* 0x000fce0000000f00 */
.L_x_5:
[----:B------:R-:W-:Y:S05]  /*0350*/  BSYNC.RECONVERGENT B3 ;  /* 0x0000000000037941 */ /* 0x000fea0003800200 */
.L_x_4:
[----:B------:R-:W-:Y:S01]  /*0360*/  MOV R2, R4 ;  /* 0x0000000400027202 */ /* 0x000fe20000000f00 */
[----:B------:R-:W-:-:S03]  /*0370*/  HFMA2 R11, -RZ, RZ, 1.5048828125, 33.21875 ;  /* 0x3e055027ff0b7431 */ /* 0x000fc600000001ff */
[----:B------:R-:W-:-:S13]  /*0380*/  FSETP.GEU.AND P0, PT, R2, 1.175494350822287508e-38, PT ;  /* 0x008000000200780b */ /* 0x000fda0003f0e000 */
[----:B------:R-:W-:-:S05]  /*0390*/  @!P0 FMUL R2, R2, 8388608 ;  /* 0x4b00000002028820 */ /* 0x000fca0000400000 */
[----:B------:R-:W-:-:S04]  /*03a0*/  IADD3 R4, PT, PT, R2, -0x3f2aaaab, RZ ;  /* 0xc0d5555502047810 */ /* 0x000fc80007ffe0ff */
[----:B------:R-:W-:-:S04]  /*03b0*/  LOP3.LUT R5, R4, 0xff800000, RZ, 0xc0, !PT ;  /* 0xff80000004057812 */ /* 0x000fc800078ec0ff */
[-C--:B------:R-:W-:Y:S02]  /*03c0*/  IADD3 R4, PT, PT, R2, -R5.reuse, RZ ;  /* 0x8000000502047210 */ /* 0x080fe40007ffe0ff */
[----:B------:R-:W-:-:S03]  /*03d0*/  I2FP.F32.S32 R5, R5 ;  /* 0x0000000500057245 */ /* 0x000fc60000201400 */
[----:B------:R-:W-:Y:S01]  /*03e0*/  FADD R6, R4, -1 ;  /* 0xbf80000004067421 */ /* 0x000fe20000000000 */
[----:B------:R-:W-:Y:S02]  /*03f0*/  FSEL R4, RZ, -23, P0 ;  /* 0xc1b80000ff047808 */ /* 0x000fe40000000000 */
[----:B------:R-:W-:Y:S01]  /*0400*/  ISETP.GT.U32.AND P0, PT, R2, 0x7f7fffff, PT ;  /* 0x7f7fffff0200780c */ /* 0x000fe20003f04070 */
[C---:B------:R-:W-:Y:S02]  /*0410*/  FFMA R11, R6.reuse, -R11, 0.14084610342979431152 ;  /* 0x3e1039f6060b7423 */ /* 0x040fe4000000080b */
[----:B------:R-:W-:Y:S01]  /*0420*/  FFMA R4, R5, 1.1920928955078125e-07, R4 ;  /* 0x3400000005047823 */ /* 0x000fe20000000004 */
[----:B------:R-:W-:Y:S01]  /*0430*/  MOV R5, 0x7f800000 ;  /* 0x7f80000000057802 */ /* 0x000fe20000000f00 */
[----:B------:R-:W-:-:S04]  /*0440*/  FFMA R11, R6, R11, -0.12148627638816833496 ;  /* 0xbdf8cdcc060b7423 */ /* 0x000fc8000000000b */
[----:B------:R-:W-:-:S04]  /*0450*/  FFMA R11, R6, R11, 0.13980610668659210205 ;  /* 0x3e0f2955060b7423 */ /* 0x000fc8000000000b */
[----:B------:R-:W-:-:S04]  /*0460*/  FFMA R11, R6, R11, -0.16684235632419586182 ;  /* 0xbe2ad8b9060b7423 */ /* 0x000fc8000000000b */
[----:B------:R-:W-:-:S04]  /*0470*/  FFMA R11, R6, R11, 0.20012299716472625732 ;  /* 0x3e4ced0b060b7423 */ /* 0x000fc8000000000b */
[----:B------:R-:W-:-:S04]  /*0480*/  FFMA R11, R6, R11, -0.24999669194221496582 ;  /* 0xbe7fff22060b7423 */ /* 0x000fc8000000000b */
[----:B------:R-:W-:-:S04]  /*0490*/  FFMA R11, R6, R11, 0.33333182334899902344 ;  /* 0x3eaaaa78060b7423 */ /* 0x000fc8000000000b */
[----:B------:R-:W-:-:S04]  /*04a0*/  FFMA R11, R6, R11, -0.5 ;  /* 0xbf000000060b7423 */ /* 0x000fc8000000000b */
[----:B------:R-:W-:-:S04]  /*04b0*/  FMUL R11, R6, R11 ;  /* 0x0000000b060b7220 */ /* 0x000fc80000400000 */
[----:B------:R-:W-:-:S04]  /*04c0*/  FFMA R11, R6, R11, R6 ;  /* 0x0000000b060b7223 */ /* 0x000fc80000000006 */
[----:B------:R-:W-:Y:S01]  /*04d0*/  FFMA R4, R4, 0.69314718246459960938, R11 ;  /* 0x3f31721804047823 */ /* 0x000fe2000000000b */
[C---:B------:R-:W-:Y:S01]  /*04e0*/  @P0 FFMA R4, R2.reuse, R5, +INF ;  /* 0x7f80000002040423 */ /* 0x040fe20000000005 */
[----:B------:R-:W-:-:S04]  /*04f0*/  FSETP.NEU.AND P0, PT, R2, RZ, PT ;  /* 0x000000ff0200720b */ /* 0x000fc80003f0d000 */
[----:B------:R-:W-:-:S05]  /*0500*/  FSEL R4, R4, -INF , P0 ;  /* 0xff80000004047808 */ /* 0x000fca0000000000 */
[----:B------:R-:W-:-:S07]  /*0510*/  FFMA R8, R21, R4, R8 ;  /* 0x0000000415087223 */ /* 0x000fce0000000008 */
.L_x_3:
[----:B------:R-:W-:Y:S05]  /*0520*/  BSYNC.RECONVERGENT B2 ;  /* 0x0000000000027941 */ /* 0x000fea0003800200 */
.L_x_2:
[----:B------:R-:W-:Y:S01]  /*0530*/  FSETP.GT.AND P0, PT, R19, RZ, PT ;  /* 0x000000ff1300720b */ /* 0x000fe20003f04000 */
[----:B------:R-:W-:Y:S03]  /*0540*/  BSSY.RECONVERGENT B2, `(.L_x_6) ;  /* 0x000002d000027945 */ /* 0x000fe60003800200 */
        /* <DEDUP_REMOVED lines=12> */
[----:B------:R-:W-:Y:S01]  /*0610*/  IMAD.MOV.U32 R2, RZ, RZ, R0 ;  /* 0x000000ffff027224 */ /* 0x000fe200078e0000 */
[----:B------:R-:W-:-:S07]  /*0620*/  MOV R4, 0x640 ;  /* 0x0000064000047802 */ /* 0x000fce0000000f00 */
[----:B------:R-:W-:Y:S05]  /*0630*/  CALL.REL.NOINC `($__internal_0_$__cuda_sm3x_div_rn_noftz_f32_slowpath) ;  /* 0x0000000c00dc7944 */ /* 0x000fea0003c00000 */
.L_x_9:
[----:B------:R-:W-:Y:S05]  /*0640*/  BSYNC.RECONVERGENT B3 ;  /* 0x0000000000037941 */ /* 0x000fea0003800200 */
.L_x_8:
        /* <DEDUP_REMOVED lines=28> */
.L_x_7:
[----:B------:R-:W-:Y:S05]  /*0810*/  BSYNC.RECONVERGENT B2 ;  /* 0x0000000000027941 */ /* 0x000fea0003800200 */
.L_x_6:
[----:B------:R-:W-:Y:S01]  /*0820*/  IADD3 R5, PT, PT, R9, 0x1, RZ ;  /* 0x0000000109057810 */ /* 0x000fe20007ffe0ff */
[----:B------:R-:W2:Y:S04]  /*0830*/  LDG.E.CONSTANT R2, desc[UR8][R12.64] ;  /* 0x000000080c027981 */ /* 0x000ea8000c1e9900 */
[----:B------:R-:W-:-:S05]  /*0840*/  IMAD.WIDE.U32 R4, R5, 0x4, R14 ;  /* 0x0000000405047825 */ /* 0x000fca00078e000e */
[----:B------:R-:W2:Y:S01]  /*0850*/  LDG.E.CONSTANT R0, desc[UR8][R4.64] ;  /* 0x0000000804007981 */ /* 0x000ea2000c1e9900 */
[----:B------:R-:W-:Y:S01]  /*0860*/  BSSY.RECONVERGENT B2, `(.L_x_10) ;  /* 0x0000030000027945 */ /* 0x000fe20003800200 */
        /* <DEDUP_REMOVED lines=17> */
[----:B------:R-:W-:-:S07]  /*0980*/  IMAD.MOV.U32 R4, RZ, RZ, R2 ;  /* 0x000000ffff047224 */ /* 0x000fce00078e0002 */
.L_x_13:
[----:B------:R-:W-:Y:S05]  /*0990*/  BSYNC.RECONVERGENT B3 ;  /* 0x0000000000037941 */ /* 0x000fea0003800200 */
.L_x_12:
        /* <DEDUP_REMOVED lines=28> */
.L_x_11:
[----:B------:R-:W-:Y:S05]  /*0b60*/  BSYNC.RECONVERGENT B2 ;  /* 0x0000000000027941 */ /* 0x000fea0003800200 */
.L_x_10:
        /* <DEDUP_REMOVED lines=14> */
[----:B------:R-:W-:Y:S02]  /*0c50*/  MOV R2, R0 ;  /* 0x0000000000027202 */ /* 0x000fe40000000f00 */
[----:B------:R-:W-:-:S07]  /*0c60*/  MOV R4, 0xc80 ;  /* 0x00000c8000047802 */ /* 0x000fce0000000f00 */
[----:B------:R-:W-:Y:S05]  /*0c70*/  CALL.REL.NOINC `($__internal_0_$__cuda_sm3x_div_rn_noftz_f32_slowpath) ;  /* 0x00000008004c7944 */ /* 0x000fea0003c00000 */
.L_x_17:
[----:B------:R-:W-:Y:S05]  /*0c80*/  BSYNC.RECONVERGENT B3 ;  /* 0x0000000000037941 */ /* 0x000fea0003800200 */
.L_x_16:
[----:B------:R-:W-:Y:S02]  /*0c90*/  IMAD.MOV.U32 R0, RZ, RZ, R2 ;  /* 0x000000ffff007224 */ /* 0x000fe400078e0002 */
        /* <DEDUP_REMOVED lines=27> */
.L_x_15:
[----:B------:R-:W-:Y:S05]  /*0e50*/  BSYNC.RECONVERGENT B2 ;  /* 0x0000000000027941 */ /* 0x000fea0003800200 */
.L_x_14:
[----:B------:R-:W-:Y:S02]  /*0e60*/  IADD3 R12, P0, PT, R12, 0x8, RZ ;  /* 0x000000080c0c7810 */ /* 0x000fe40007f1e0ff */
[----:B------:R-:W-:Y:S02]  /*0e70*/  IADD3 R9, PT, PT, R9, 0x2, RZ ;  /* 0x0000000209097810 */ /* 0x000fe40007ffe0ff */
[----:B------:R-:W-:Y:S01]  /*0e80*/  IADD3.X R13, PT, PT, RZ, R13, RZ, P0, !PT ;  /* 0x0000000dff0d7210 */ /* 0x000fe200007fe4ff */
[----:B------:R-:W-:Y:S08]  /*0e90*/  BRA.U UP0, `(.L_x_18) ;  /* 0xfffffff100cc7547 */ /* 0x000ff0000b83ffff */
.L_x_1:
[----:B------:R-:W0:Y:S02]  /*0ea0*/  LDCU UR4, c[0x0][0x398] ;  /* 0x00007300ff0477ac */ /* 0x000e240008000800 */
[----:B0-----:R-:W-:-:S04]  /*0eb0*/  ULOP3.LUT UR4, UR4, 0x1, URZ, 0xc0, !UPT ;  /* 0x0000000104047892 */ /* 0x001fc8000f8ec0ff */
[----:B------:R-:W-:-:S09]  /*0ec0*/  UISETP.NE.U32.AND UP0, UPT, UR4, 0x1, UPT ;  /* 0x000000010400788c */ /* 0x000fd2000bf05070 */
[----:B------:R-:W-:Y:S05]  /*0ed0*/  BRA.U UP0, `(.L_x_0) ;  /* 0x0000000500a47547 */ /* 0x000fea000b800000 */
[----:B------:R-:W0:Y:S01]  /*0ee0*/  LDC.64 R4, c[0x0][0x380] ;  /* 0x0000e000ff047b82 */ /* 0x000e220000000a00 */
[----:B------:R-:W-:-:S07]  /*0ef0*/  IMAD.IADD R7, R7, 0x1, R10 ;  /* 0x0000000107077824 */ /* 0x000fce00078e020a */
[----:B------:R-:W1:Y:S01]  /*0f00*/  LDC.64 R12, c[0x0][0x388] ;  /* 0x0000e200ff0c7b82 */ /* 0x000e620000000a00 */
[----:B0-----:R-:W-:-:S05]  /*0f10*/  IMAD.WIDE.U32 R10, R10, 0x4, R4 ;  /* 0x000000040a0a7825 */ /* 0x001fca00078e0004 */
[----:B------:R-:W2:Y:S01]  /*0f20*/  LDG.E.CONSTANT R2, desc[UR8][R10.64] ;  /* 0x000000080a027981 */ /* 0x000ea2000c1e9900 */
[----:B-1----:R-:W-:-:S05]  /*0f30*/  IMAD.WIDE.U32 R4, R7, 0x4, R12 ;  /* 0x0000000407047825 */ /* 0x002fca00078e000c */
        /* <DEDUP_REMOVED lines=20> */
[----:B------:R-:W-:-:S07]  /*1080*/  MOV R4, R2 ;  /* 0x0000000200047202 */ /* 0x000fce0000000f00 */
.L_x_22:
[----:B------:R-:W-:Y:S05]  /*1090*/  BSYNC.RECONVERGENT B3 ;  /* 0x0000000000037941 */ /* 0x000fea0003800200 */
.L_x_21:
[----:B------:R-:W-:Y:S01]  /*10a0*/  MOV R13, R4 ;  /* 0x00000004000d7202 */ /* 0x000fe20000000f00 */
[----:B------:R-:W-:-:S03]  /*10b0*/  HFMA2 R5, -RZ, RZ, 1.5048828125, 33.21875 ;  /* 0x3e055027ff057431 */ /* 0x000fc600000001ff */
[----:B------:R-:W-:-:S13]  /*10c0*/  FSETP.GEU.AND P0, PT, R13, 1.175494350822287508e-38, PT ;  /* 0x008000000d00780b */ /* 0x000fda0003f0e000 */
[----:B------:R-:W-:-:S05]  /*10d0*/  @!P0 FMUL R13, R13, 8388608 ;  /* 0x4b0000000d0d8820 */ /* 0x000fca0000400000 */
[----:B------:R-:W-:-:S04]  /*10e0*/  IADD3 R2, PT, PT, R13, -0x3f2aaaab, RZ ;  /* 0xc0d555550d027810 */ /* 0x000fc80007ffe0ff */
[----:B------:R-:W-:-:S04]  /*10f0*/  LOP3.LUT R4, R2, 0xff800000, RZ, 0xc0, !PT ;  /* 0xff80000002047812 */ /* 0x000fc800078ec0ff */
[----:B------:R-:W-:-:S05]  /*1100*/  IADD3 R2, PT, PT, R13, -R4, RZ ;  /* 0x800000040d027210 */ /* 0x000fca0007ffe0ff */
[----:B------:R-:W-:Y:S01]  /*1110*/  FADD R6, R2, -1 ;  /* 0xbf80000002067421 */ /* 0x000fe20000000000 */
[----:B------:R-:W-:Y:S02]  /*1120*/  FSEL R2, RZ, -23, P0 ;  /* 0xc1b80000ff027808 */ /* 0x000fe40000000000 */
[----:B------:R-:W-:Y:S01]  /*1130*/  ISETP.GT.U32.AND P0, PT, R13, 0x7f7fffff, PT ;  /* 0x7f7fffff0d00780c */ /* 0x000fe20003f04070 */
[----:B------:R-:W-:-:S04]  /*1140*/  FFMA R5, R6, -R5, 0.14084610342979431152 ;  /* 0x3e1039f606057423 */ /* 0x000fc80000000805 */
[----:B------:R-:W-:-:S04]  /*1150*/  FFMA R5, R6, R5, -0.12148627638816833496 ;  /* 0xbdf8cdcc06057423 */ /* 0x000fc80000000005 */
[----:B------:R-:W-:-:S04]  /*1160*/  FFMA R5, R6, R5, 0.13980610668659210205 ;  /* 0x3e0f295506057423 */ /* 0x000fc80000000005 */
[----:B------:R-:W-:-:S04]  /*1170*/  FFMA R5, R6, R5, -0.16684235632419586182 ;  /* 0xbe2ad8b906057423 */ /* 0x000fc80000000005 */
[----:B------:R-:W-:-:S04]  /*1180*/  FFMA R5, R6, R5, 0.20012299716472625732 ;  /* 0x3e4ced0b06057423 */ /* 0x000fc80000000005 */
[----:B------:R-:W-:-:S04]  /*1190*/  FFMA R5, R6, R5, -0.24999669194221496582 ;  /* 0xbe7fff2206057423 */ /* 0x000fc80000000005 */
[----:B------:R-:W-:-:S04]  /*11a0*/  FFMA R5, R6, R5, 0.33333182334899902344 ;  /* 0x3eaaaa7806057423 */ /* 0x000fc80000000005 */
[C---:B------:R-:W-:Y:S01]  /*11b0*/  FFMA R11, R6.reuse, R5, -0.5 ;  /* 0xbf000000060b7423 */ /* 0x040fe20000000005 */
[----:B------:R-:W-:Y:S02]  /*11c0*/  I2FP.F32.S32 R5, R4 ;  /* 0x0000000400057245 */ /* 0x000fe40000201400 */
[----:B------:R-:W-:Y:S01]  /*11d0*/  MOV R4, 0x7f800000 ;  /* 0x7f80000000047802 */ /* 0x000fe20000000f00 */
[C---:B------:R-:W-:Y:S02]  /*11e0*/  FMUL R11, R6.reuse, R11 ;  /* 0x0000000b060b7220 */ /* 0x040fe40000400000 */
[----:B------:R-:W-:Y:S02]  /*11f0*/  FFMA R2, R5, 1.1920928955078125e-07, R2 ;  /* 0x3400000005027823 */ /* 0x000fe40000000002 */
[----:B------:R-:W-:-:S04]  /*1200*/  FFMA R11, R6, R11, R6 ;  /* 0x0000000b060b7223 */ /* 0x000fc80000000006 */
[----:B------:R-:W-:Y:S01]  /*1210*/  FFMA R2, R2, 0.69314718246459960938, R11 ;  /* 0x3f31721802027823 */ /* 0x000fe2000000000b */
[C---:B------:R-:W-:Y:S01]  /*1220*/  @P0 FFMA R2, R13.reuse, R4, +INF ;  /* 0x7f8000000d020423 */ /* 0x040fe20000000004 */
[----:B------:R-:W-:-:S04]  /*1230*/  FSETP.NEU.AND P0, PT, R13, RZ, PT ;  /* 0x000000ff0d00720b */ /* 0x000fc80003f0d000 */
[----:B------:R-:W-:-:S05]  /*1240*/  FSEL R2, R2, -INF , P0 ;  /* 0xff80000002027808 */ /* 0x000fca0000000000 */
[----:B------:R-:W-:-:S07]  /*1250*/  FFMA R8, R9, R2, R8 ;  /* 0x0000000209087223 */ /* 0x000fce0000000008 */
.L_x_20:
[----:B------:R-:W-:Y:S05]  /*1260*/  BSYNC.RECONVERGENT B2 ;  /* 0x0000000000027941 */ /* 0x000fea0003800200 */
.L_x_19:
        /* <DEDUP_REMOVED lines=15> */
[----:B------:R-:W-:Y:S02]  /*1360*/  MOV R19, R7 ;  /* 0x0000000700137202 */ /* 0x000fe40000000f00 */
[----:B------:R-:W-:-:S07]  /*1370*/  MOV R4, 0x1390 ;  /* 0x0000139000047802 */ /* 0x000fce0000000f00 */
[----:B------:R-:W-:Y:S05]  /*1380*/  CALL.REL.NOINC `($__internal_0_$__cuda_sm3x_div_rn_noftz_f32_slowpath) ;  /* 0x0000000000887944 */ /* 0x000fea0003c00000 */
.L_x_25:
[----:B------:R-:W-:Y:S05]  /*1390*/  BSYNC.RECONVERGENT B3 ;  /* 0x0000000000037941 */ /* 0x000fea0003800200 */
.L_x_24:
        /* <DEDUP_REMOVED lines=28> */
.L_x_23:
[----:B------:R-:W-:Y:S05]  /*1560*/  BSYNC.RECONVERGENT B2 ;  /* 0x0000000000027941 */ /* 0x000fea0003800200 */
.L_x_0:
[----:B------:R-:W0:Y:S02]  /*1570*/  LDC.64 R4, c[0x0][0x390] ;  /* 0x0000e400ff047b82 */ /* 0x000e240000000a00 */
[----:B0-----:R-:W-:-:S05]  /*1580*/  IMAD.WIDE.U32 R2, R3, 0x4, R4 ;  /* 0x0000000403027825 */ /* 0x001fca00078e0004 */
[----:B------:R-:W-:Y:S01]  /*1590*/  STG.E desc[UR8][R2.64], R8 ;  /* 0x0000000802007986 */ /* 0x000fe2000c101908 */
[----:B------:R-:W-:Y:S05]  /*15a0*/  EXIT ;  /* 0x000000000000794d */ /* 0x000fea0003800000 */
        .weak           $__internal_0_$__cuda_sm3x_div_rn_noftz_f32_slowpath
        .type           $__internal_0_$__cuda_sm3x_div_rn_noftz_f32_slowpath,@function
        .size           $__internal_0_$__cuda_sm3x_div_rn_noftz_f32_slowpath,(.L_x_148 - $__internal_0_$__cuda_sm3x_div_rn_noftz_f32_slowpath)
$__internal_0_$__cuda_sm3x_div_rn_noftz_f32_slowpath:
[----:B------:R-:W-:Y:S01]  /*15b0*/  SHF.R.U32.HI R5, RZ, 0x17, R19 ;  /* 0x00000017ff057819 */ /* 0x000fe20000011613 */
[----:B------:R-:W-:Y:S01]  /*15c0*/  BSSY.RECONVERGENT B0, `(.L_x_26) ;  /* 0x0000063000007945 */ /* 0x000fe20003800200 */
[----:B------:R-:W-:Y:S02]  /*15d0*/  SHF.R.U32.HI R11, RZ, 0x17, R2 ;  /* 0x00000017ff0b7819 */ /* 0x000fe40000011602 */
[----:B------:R-:W-:Y:S02]  /*15e0*/  LOP3.LUT R5, R5, 0xff, RZ, 0xc0, !PT ;  /* 0x000000ff05057812 */ /* 0x000fe400078ec0ff */
[----:B------:R-:W-:Y:S02]  /*15f0*/  LOP3.LUT R11, R11, 0xff, RZ, 0xc0, !PT ;  /* 0x000000ff0b0b7812 */ /* 0x000fe400078ec0ff */
[----:B------:R-:W-:Y:S02]  /*1600*/  IADD3 R16, PT, PT, R5, -0x1, RZ ;  /* 0xffffffff05107810 */ /* 0x000fe40007ffe0ff */
[----:B------:R-:W-:Y:S01]  /*1610*/  MOV R18, R19 ;  /* 0x0000001300127202 */ /* 0x000fe20000000f00 */
[----:B------:R-:W-:Y:S01]  /*1620*/  VIADD R17, R11, 0xffffffff ;  /* 0xffffffff0b117836 */ /* 0x000fe20000000000 */
[----:B------:R-:W-:-:S04]  /*1630*/  ISETP.GT.U32.AND P0, PT, R16, 0xfd, PT ;  /* 0x000000fd1000780c */ /* 0x000fc80003f04070 */
[----:B------:R-:W-:-:S13]  /*1640*/  ISETP.GT.U32.OR P0, PT, R17, 0xfd, P0 ;  /* 0x000000fd1100780c */ /* 0x000fda0000704470 */
[----:B------:R-:W-:Y:S01]  /*1650*/  @!P0 MOV R6, RZ ;  /* 0x000000ff00068202 */ /* 0x000fe20000000f00 */
[----:B------:R-:W-:Y:S06]  /*1660*/  @!P0 BRA `(.L_x_27) ;  /* 0x00000000005c8947 */ /* 0x000fec0003800000 */
[----:B------:R-:W-:Y:S02]  /*1670*/  FSETP.GTU.FTZ.AND P0, PT, |R2|, +INF , PT ;  /* 0x7f8000000200780b */ /* 0x000fe40003f1c200 */
[----:B------:R-:W-:-:S04]  /*1680*/  FSETP.GTU.FTZ.AND P1, PT, |R19|, +INF , PT ;  /* 0x7f8000001300780b */ /* 0x000fc80003f3c200 */
[----:B------:R-:W-:-:S13]  /*1690*/  PLOP3.LUT P0, PT, P0, P1, PT, 0xf8, 0x8f ;  /* 0x00000000008f781c */ /* 0x000fda0000703f70 */
[----:B------:R-:W-:Y:S05]  /*16a0*/  @P0 BRA `(.L_x_28) ;  /* 0x00000004004c0947 */ /* 0x000fea0003800000 */
[----:B------:R-:W-:-:S13]  /*16b0*/  LOP3.LUT P0, RZ, R18, 0x7fffffff, R2, 0xc8, !PT ;  /* 0x7fffffff12ff7812 */ /* 0x000fda000780c802 */
[----:B------:R-:W-:Y:S05]  /*16c0*/  @!P0 BRA `(.L_x_29) ;  /* 0x00000004003c8947 */ /* 0x000fea0003800000 */
[C---:B------:R-:W-:Y:S02]  /*16d0*/  FSETP.NEU.FTZ.AND P2, PT, |R2|.reuse, +INF , PT ;  /* 0x7f8000000200780b */ /* 0x040fe40003f5d200 */
[----:B------:R-:W-:Y:S02]  /*16e0*/  FSETP.NEU.FTZ.AND P1, PT, |R19|, +INF , PT ;  /* 0x7f8000001300780b */ /* 0x000fe40003f3d200 */
[----:B------:R-:W-:-:S11]  /*16f0*/  FSETP.NEU.FTZ.AND P0, PT, |R2|, +INF , PT ;  /* 0x7f8000000200780b */ /* 0x000fd60003f1d200 */
[----:B------:R-:W-:Y:S05]  /*1700*/  @!P1 BRA !P2, `(.L_x_29) ;  /* 0x00000004002c9947 */ /* 0x000fea0005000000 */
[----:B------:R-:W-:-:S04]  /*1710*/  LOP3.LUT P2, RZ, R2, 0x7fffffff, RZ, 0xc0, !PT ;  /* 0x7fffffff02ff7812 */ /* 0x000fc8000784c0ff */
[----:B------:R-:W-:-:S13]  /*1720*/  PLOP3.LUT P1, PT, P1, P2, PT, 0x2f, 0xf2 ;  /* 0x0000000000f2781c */ /* 0x000fda0000f24577 */
[----:B------:R-:W-:Y:S05]  /*1730*/  @P1 BRA `(.L_x_30) ;  /* 0x0000000400181947 */ /* 0x000fea0003800000 */
[----:B------:R-:W-:-:S04]  /*1740*/  LOP3.LUT P1, RZ, R18, 0x7fffffff, RZ, 0xc0, !PT ;  /* 0x7fffffff12ff7812 */ /* 0x000fc8000782c0ff */
[----:B------:R-:W-:-:S13]  /*1750*/  PLOP3.LUT P0, PT, P0, P1, PT, 0x2f, 0xf2 ;  /* 0x0000000000f2781c */ /* 0x000fda0000702577 */
[----:B------:R-:W-:Y:S05]  /*1760*/  @P0 BRA `(.L_x_31) ;  /* 0x0000000400000947 */ /* 0x000fea0003800000 */
[----:B------:R-:W-:Y:S02]  /*1770*/  ISETP.GE.AND P0, PT, R17, RZ, PT ;  /* 0x000000ff1100720c */ /* 0x000fe40003f06270 */
[----:B------:R-:W-:-:S11]  /*1780*/  ISETP.GE.AND P1, PT, R16, RZ, PT ;  /* 0x000000ff1000720c */ /* 0x000fd60003f26270 */
[----:B------:R-:W-:Y:S01]  /*1790*/  @P0 MOV R6, RZ ;  /* 0x000000ff00060202 */ /* 0x000fe20000000f00 */
[----:B------:R-:W-:Y:S01]  /*17a0*/  @!P0 FFMA R2, R2, 1.84467440737095516160e+19, RZ ;  /* 0x5f80000002028823 */ /* 0x000fe200000000ff */
[----:B------:R-:W-:Y:S01]  /*17b0*/  @!P0 MOV R6, 0xffffffc0 ;  /* 0xffffffc000068802 */ /* 0x000fe20000000f00 */
[----:B------:R-:W-:-:S03]  /*17c0*/  @!P1 FFMA R18, R19, 1.84467440737095516160e+19, RZ ;  /* 0x5f80000013129823 */ /* 0x000fc600000000ff */
[----:B------:R-:W-:-:S07]  /*17d0*/  @!P1 IADD3 R6, PT, PT, R6, 0x40, RZ ;  /* 0x0000004006069810 */ /* 0x000fce0007ffe0ff */
.L_x_27:
[----:B------:R-:W-:Y:S01]  /*17e0*/  LEA R17, R5, 0xc0800000, 0x17 ;  /* 0xc080000005117811 */ /* 0x000fe200078eb8ff */
[----:B------:R-:W-:Y:S01]  /*17f0*/  BSSY.RECONVERGENT B1, `(.L_x_32) ;  /* 0x0000036000017945 */ /* 0x000fe20003800200 */
[----:B------:R-:W-:Y:S02]  /*1800*/  IADD3 R11, PT, PT, R11, -0x7f, RZ ;  /* 0xffffff810b0b7810 */ /* 0x000fe40007ffe0ff */
[----:B------:R-:W-:-:S03]  /*1810*/  IADD3 R20, PT, PT, -R17, R18, RZ ;  /* 0x0000001211147210 */ /* 0x000fc60007ffe1ff */
[C---:B------:R-:W-:Y:S01]  /*1820*/  IMAD R2, R11.reuse, -0x800000, R2 ;  /* 0xff8000000b027824 */ /* 0x040fe200078e0202 */
[----:B------:R-:W0:Y:S01]  /*1830*/  MUFU.RCP R16, R20 ;  /* 0x0000001400107308 */ /* 0x000e220000001000 */
[----:B------:R-:W-:Y:S01]  /*1840*/  FADD.FTZ R17, -R20, -RZ ;  /* 0x800000ff14117221 */ /* 0x000fe20000010100 */
[----:B------:R-:W-:-:S05]  /*1850*/  IADD3 R11, PT, PT, R11, 0x7f, -R5 ;  /* 0x0000007f0b0b7810 */ /* 0x000fca0007ffe805 */
[----:B------:R-:W-:Y:S02]  /*1860*/  IMAD.IADD R11, R11, 0x1, R6 ;  /* 0x000000010b0b7824 */ /* 0x000fe400078e0206 */
[----:B0-----:R-:W-:-:S04]  /*1870*/  FFMA R23, R16, R17, 1 ;  /* 0x3f80000010177423 */ /* 0x001fc80000000011 */
[----:B------:R-:W-:-:S04]  /*1880*/  FFMA R23, R16, R23, R16 ;  /* 0x0000001710177223 */ /* 0x000fc80000000010 */
[----:B------:R-:W-:-:S04]  /*1890*/  FFMA R16, R2, R23, RZ ;  /* 0x0000001702107223 */ /* 0x000fc800000000ff */
[----:B------:R-:W-:-:S04]  /*18a0*/  FFMA R18, R17, R16, R2 ;  /* 0x0000001011127223 */ /* 0x000fc80000000002 */
[----:B------:R-:W-:-:S04]  /*18b0*/  FFMA R18, R23, R18, R16 ;  /* 0x0000001217127223 */ /* 0x000fc80000000010 */
[----:B------:R-:W-:-:S04]  /*18c0*/  FFMA R17, R17, R18, R2 ;  /* 0x0000001211117223 */ /* 0x000fc80000000002 */
[----:B------:R-:W-:-:S05]  /*18d0*/  FFMA R2, R23, R17, R18 ;  /* 0x0000001117027223 */ /* 0x000fca0000000012 */
[----:B------:R-:W-:-:S04]  /*18e0*/  SHF.R.U32.HI R5, RZ, 0x17, R2 ;  /* 0x00000017ff057819 */ /* 0x000fc80000011602 */
[----:B------:R-:W-:-:S04]  /*18f0*/  LOP3.LUT R6, R5, 0xff, RZ, 0xc0, !PT ;  /* 0x000000ff05067812 */ /* 0x000fc800078ec0ff */
[----:B------:R-:W-:-:S04]  /*1900*/  IADD3 R5, PT, PT, R6, R11, RZ ;  /* 0x0000000b06057210 */ /* 0x000fc80007ffe0ff */
[----:B------:R-:W-:-:S04]  /*1910*/  IADD3 R6, PT, PT, R5, -0x1, RZ ;  /* 0xffffffff05067810 */ /* 0x000fc80007ffe0ff */
[----:B------:R-:W-:-:S13]  /*1920*/  ISETP.GE.U32.AND P0, PT, R6, 0xfe, PT ;  /* 0x000000fe0600780c */ /* 0x000fda0003f06070 */
[----:B------:R-:W-:Y:S05]  /*1930*/  @!P0 BRA `(.L_x_33) ;  /* 0x0000000000808947 */ /* 0x000fea0003800000 */
[----:B------:R-:W-:-:S13]  /*1940*/  ISETP.GT.AND P0, PT, R5, 0xfe, PT ;  /* 0x000000fe0500780c */ /* 0x000fda0003f04270 */
[----:B------:R-:W-:Y:S05]  /*1950*/  @P0 BRA `(.L_x_34) ;  /* 0x00000000006c0947 */ /* 0x000fea0003800000 */
[----:B------:R-:W-:-:S13]  /*1960*/  ISETP.GE.AND P0, PT, R5, 0x1, PT ;  /* 0x000000010500780c */ /* 0x000fda0003f06270 */
[----:B------:R-:W-:Y:S05]  /*1970*/  @P0 BRA `(.L_x_35) ;  /* 0x0000000000740947 */ /* 0x000fea0003800000 */
[----:B------:R-:W-:Y:S02]  /*1980*/  ISETP.GE.AND P0, PT, R5, -0x18, PT ;  /* 0xffffffe80500780c */ /* 0x000fe40003f06270 */
[----:B------:R-:W-:-:S11]  /*1990*/  LOP3.LUT R2, R2, 0x80000000, RZ, 0xc0, !PT ;  /* 0x8000000002027812 */ /* 0x000fd600078ec0ff */
[----:B------:R-:W-:Y:S05]  /*19a0*/  @!P0 BRA `(.L_x_35) ;  /* 0x0000000000688947 */ /* 0x000fea0003800000 */
[CCC-:B------:R-:W-:Y:S01]  /*19b0*/  FFMA.RZ R6, R23.reuse, R17.reuse, R18.reuse ;  /* 0x0000001117067223 */ /* 0x1c0fe2000000c012 */
[CCC-:B------:R-:W-:Y:S01]  /*19c0*/  FFMA.RP R11, R23.reuse, R17.reuse, R18.reuse ;  /* 0x00000011170b7223 */ /* 0x1c0fe20000008012 */
[----:B------:R-:W-:Y:S01]  /*19d0*/  FFMA.RM R18, R23, R17, R18 ;  /* 0x0000001117127223 */ /* 0x000fe20000004012 */
[C---:B------:R-:W-:Y:S02]  /*19e0*/  IADD3 R16, PT, PT, R5.reuse, 0x20, RZ ;  /* 0x0000002005107810 */ /* 0x040fe40007ffe0ff */
[----:B------:R-:W-:Y:S02]  /*19f0*/  LOP3.LUT R6, R6, 0x7fffff, RZ, 0xc0, !PT ;  /* 0x007fffff06067812 */ /* 0x000fe400078ec0ff */
[C---:B------:R-:W-:Y:S02]  /*1a00*/  ISETP.NE.AND P2, PT, R5.reuse, RZ, PT ;  /* 0x000000ff0500720c */ /* 0x040fe40003f45270 */
[----:B------:R-:W-:Y:S02]  /*1a10*/  LOP3.LUT R17, R6, 0x800000, RZ, 0xfc, !PT ;  /* 0x0080000006117812 */ /* 0x000fe400078efcff */
[----:B------:R-:W-:-:S02]  /*1a20*/  ISETP.NE.AND P1, PT, R5, RZ, PT ;  /* 0x000000ff0500720c */ /* 0x000fc40003f25270 */
[----:B------:R-:W-:Y:S02]  /*1a30*/  IADD3 R5, PT, PT, -R5, RZ, RZ ;  /* 0x000000ff05057210 */ /* 0x000fe40007ffe1ff */
[----:B------:R-:W-:Y:S02]  /*1a40*/  SHF.L.U32 R16, R17, R16, RZ ;  /* 0x0000001011107219 */ /* 0x000fe400000006ff */
[----:B------:R-:W-:Y:S02]  /*1a50*/  FSETP.NEU.FTZ.AND P0, PT, R11, R18, PT ;  /* 0x000000120b00720b */ /* 0x000fe40003f1d000 */
[----:B------:R-:W-:Y:S02]  /*1a60*/  SEL R6, R5, RZ, P2 ;  /* 0x000000ff05067207 */ /* 0x000fe40001000000 */
[----:B------:R-:W-:Y:S02]  /*1a70*/  ISETP.NE.AND P1, PT, R16, RZ, P1 ;  /* 0x000000ff1000720c */ /* 0x000fe40000f25270 */
[----:B------:R-:W-:-:S02]  /*1a80*/  SHF.R.U32.HI R6, RZ, R6, R17 ;  /* 0x00000006ff067219 */ /* 0x000fc40000011611 */
[----:B------:R-:W-:Y:S02]  /*1a90*/  PLOP3.LUT P0, PT, P0, P1, PT, 0xf8, 0x8f ;  /* 0x00000000008f781c */ /* 0x000fe40000703f70 */
[----:B------:R-:W-:Y:S02]  /*1aa0*/  SHF.R.U32.HI R16, RZ, 0x1, R6 ;  /* 0x00000001ff107819 */ /* 0x000fe40000011606 */
[----:B------:R-:W-:-:S04]  /*1ab0*/  SEL R5, RZ, 0x1, !P0 ;  /* 0x00000001ff057807 */ /* 0x000fc80004000000 */
[----:B------:R-:W-:-:S04]  /*1ac0*/  LOP3.LUT R5, R5, 0x1, R16, 0xf8, !PT ;  /* 0x0000000105057812 */ /* 0x000fc800078ef810 */
[----:B------:R-:W-:-:S04]  /*1ad0*/  LOP3.LUT R5, R5, R6, RZ, 0xc0, !PT ;  /* 0x0000000605057212 */ /* 0x000fc800078ec0ff */
[----:B------:R-:W-:-:S04]  /*1ae0*/  IADD3 R5, PT, PT, R16, R5, RZ ;  /* 0x0000000510057210 */ /* 0x000fc80007ffe0ff */
[----:B------:R-:W-:Y:S01]  /*1af0*/  LOP3.LUT R2, R5, R2, RZ, 0xfc, !PT ;  /* 0x0000000205027212 */ /* 0x000fe200078efcff */
[----:B------:R-:W-:Y:S06]  /*1b00*/  BRA `(.L_x_35) ;  /* 0x0000000000107947 */ /* 0x000fec0003800000 */
.L_x_34:
[----:B------:R-:W-:-:S04]  /*1b10*/  LOP3.LUT R2, R2, 0x80000000, RZ, 0xc0, !PT ;  /* 0x8000000002027812 */ /* 0x000fc800078ec0ff */
[----:B------:R-:W-:Y:S01]  /*1b20*/  LOP3.LUT R2, R2, 0x7f800000, RZ, 0xfc, !PT ;  /* 0x7f80000002027812 */ /* 0x000fe200078efcff */
[----:B------:R-:W-:Y:S06]  /*1b30*/  BRA `(.L_x_35) ;  /* 0x0000000000047947 */ /* 0x000fec0003800000 */
.L_x_33:
[----:B------:R-:W-:-:S07]  /*1b40*/  LEA R2, R11, R2, 0x17 ;  /* 0x000000020b027211 */ /* 0x000fce00078eb8ff */
.L_x_35:
[----:B------:R-:W-:Y:S05]  /*1b50*/  BSYNC.RECONVERGENT B1 ;  /* 0x0000000000017941 */ /* 0x000fea0003800200 */
.L_x_32:
[----:B------:R-:W-:Y:S05]  /*1b60*/  BRA `(.L_x_36) ;  /* 0x0000000000207947 */ /* 0x000fea0003800000 */
.L_x_31:
[----:B------:R-:W-:-:S04]  /*1b70*/  LOP3.LUT R2, R18, 0x80000000, R2, 0x48, !PT ;  /* 0x8000000012027812 */ /* 0x000fc800078e4802 */
[----:B------:R-:W-:Y:S01]  /*1b80*/  LOP3.LUT R2, R2, 0x7f800000, RZ, 0xfc, !PT ;  /* 0x7f80000002027812 */ /* 0x000fe200078efcff */
[----:B------:R-:W-:Y:S06]  /*1b90*/  BRA `(.L_x_36) ;  /* 0x0000000000147947 */ /* 0x000fec0003800000 */
.L_x_30:
[----:B------:R-:W-:Y:S01]  /*1ba0*/  LOP3.LUT R2, R18, 0x80000000, R2, 0x48, !PT ;  /* 0x8000000012027812 */ /* 0x000fe200078e4802 */
[----:B------:R-:W-:Y:S06]  /*1bb0*/  BRA `(.L_x_36) ;  /* 0x00000000000c7947 */ /* 0x000fec0003800000 */
.L_x_29:
[----:B------:R-:W0:Y:S01]  /*1bc0*/  MUFU.RSQ R2, -QNAN ;  /* 0xffc0000000027908 */ /* 0x000e220000001400 */
[----:B------:R-:W-:Y:S05]  /*1bd0*/  BRA `(.L_x_36) ;  /* 0x0000000000047947 */ /* 0x000fea0003800000 */
.L_x_28:
[----:B------:R-:W-:-:S07]  /*1be0*/  FADD.FTZ R2, R2, R19 ;  /* 0x0000001302027221 */ /* 0x000fce0000010000 */
.L_x_36:
[----:B------:R-:W-:Y:S05]  /*1bf0*/  BSYNC.RECONVERGENT B0 ;  /* 0x0000000000007941 */ /* 0x000fea0003800200 */
.L_x_26:
[----:B------:R-:W-:-:S04]  /*1c00*/  HFMA2 R5, -RZ, RZ, 0, 0 ;  /* 0x00000000ff057431 */ /* 0x000fc800000001ff */
[----:B0-----:R-:W-:Y:S05]  /*1c10*/  RET.REL.NODEC R4 `(js_divergence_f32) ;  /* 0xffffffe004f87950 */ /* 0x001fea0003c3ffff */
.L_x_37:
[----:B------:R-:W-:-:S00]  /*1c20*/  BRA `(.L_x_37) ;  /* 0xfffffffc00fc7947 */ /* 0x000fc0000383ffff */
[----:B------:R-:W-:-:S00]  /*1c30*/  NOP ;  /* 0x0000000000007918 */ /* 0x000fc00000000000 */
        /* <DEDUP_REMOVED lines=12> */
.L_x_148:


//--------------------- .text.kl_divergence_f32   --------------------------
	.section	.text.kl_divergence_f32,"ax",@progbits
	.align	128
        .global         kl_divergence_f32
        .type           kl_divergence_f32,@function
        .size           kl_divergence_f32,(.L_x_149 - kl_divergence_f32)
        .other          kl_divergence_f32,@"STO_CUDA_ENTRY STV_DEFAULT"
kl_divergence_f32:
.text.kl_divergence_f32:
        /* <DEDUP_REMOVED lines=8> */
[----:B------:R-:W0:Y:S01]  /*0080*/  LDC R17, c[0x0][0x398] ;  /* 0x0000e600ff117b82 */ /* 0x000e220000000800 */
[----:B------:R-:W1:Y:S01]  /*0090*/  LDCU.64 UR6, c[0x0][0x358] ;  /* 0x00006b00ff0677ac */ /* 0x000e620008000a00 */
[----:B------:R-:W-:Y:S01]  /*00a0*/  HFMA2 R9, -RZ, RZ, 0, 0 ;  /* 0x00000000ff097431 */ /* 0x000fe200000001ff */
[----:B0-----:R-:W-:-:S13]  /*00b0*/  ISETP.NE.AND P0, PT, R17, RZ, PT ;  /* 0x000000ff1100720c */ /* 0x001fda0003f05270 */
[----:B-1----:R-:W-:Y:S05]  /*00c0*/  @!P0 BRA `(.L_x_38) ;  /* 0x0000001800188947 */ /* 0x002fea0003800000 */
[C---:B------:R-:W-:Y:S02]  /*00d0*/  ISETP.GE.U32.AND P0, PT, R17.reuse, 0x4, PT ;  /* 0x000000041100780c */ /* 0x040fe40003f06070 */
[----:B------:R-:W-:Y:S02]  /*00e0*/  LOP3.LUT R20, R17, 0x3, RZ, 0xc0, !PT ;  /* 0x0000000311147812 */ /* 0x000fe400078ec0ff */
[----:B------:R-:W-:Y:S02]  /*00f0*/  MOV R9, RZ ;  /* 0x000000ff00097202 */ /* 0x000fe40000000f00 */
[----:B------:R-:W-:-:S07]  /*0100*/  MOV R11, RZ ;  /* 0x000000ff000b7202 */ /* 0x000fce0000000f00 */
[----:B------:R-:W-:Y:S05]  /*0110*/  @!P0 BRA `(.L_x_39) ;  /* 0x0000000c005c8947 */ /* 0x000fea0003800000 */
[----:B------:R-:W0:Y:S01]  /*0120*/  LDCU.64 UR4, c[0x0][0x380] ;  /* 0x00007000ff0477ac */ /* 0x000e220008000a00 */
[----:B------:R-:W1:Y:S01]  /*0130*/  LDC.64 R6, c[0x0][0x388] ;  /* 0x0000e200ff067b82 */ /* 0x000e620000000a00 */
[----:B------:R-:W-:Y:S01]  /*0140*/  LOP3.LUT R11, R17, 0xfffffffc, RZ, 0xc0, !PT ;  /* 0xfffffffc110b7812 */ /* 0x000fe200078ec0ff */
[----:B------:R-:W-:Y:S01]  /*0150*/  IMAD R17, R8, R17, 0x3 ;  /* 0x0000000308117424 */ /* 0x000fe200078e0211 */
[----:B------:R-:W-:-:S03]  /*0160*/  MOV R9, RZ ;  /* 0x000000ff00097202 */ /* 0x000fc60000000f00 */
[----:B------:R-:W-:Y:S01]  /*0170*/  IMAD.MOV R15, RZ, RZ, -R11 ;  /* 0x000000ffff0f7224 */ /* 0x000fe200078e0a0b */
[----:B0-----:R-:W-:-:S04]  /*0180*/  UIADD3 UR4, UP0, UPT, UR4, 0x8, URZ ;  /* 0x0000000804047890 */ /* 0x001fc8000ff1e0ff */
[----:B------:R-:W-:Y:S02]  /*0190*/  UIADD3.X UR5, UPT, UPT, URZ, UR5, URZ, UP0, !UPT ;  /* 0x00000005ff057290 */ /* 0x000fe400087fe4ff */
[----:B------:R-:W-:-:S04]  /*01a0*/  MOV R4, UR4 ;  /* 0x0000000400047c02 */ /* 0x000fc80008000f00 */
[----:B------:R-:W-:-:S07]  /*01b0*/  MOV R5, UR5 ;  /* 0x0000000500057c02 */ /* 0x000fce0008000f00 */
.L_x_56:
[----:B------:R-:W-:Y:S01]  /*01c0*/  IADD3 R3, PT, PT, R17, -0x3, RZ ;  /* 0xfffffffd11037810 */ /* 0x000fe20007ffe0ff */
[----:B------:R-:W2:Y:S04]  /*01d0*/  LDG.E.CONSTANT R0, desc[UR6][R4.64+-0x8] ;  /* 0xfffff80604007981 */ /* 0x000ea8000c1e9900 */
[----:B-1----:R-:W-:-:S05]  /*01e0*/  IMAD.WIDE.U32 R2, R3, 0x4, R6 ;  /* 0x0000000403027825 */ /* 0x002fca00078e0006 */
[----:B------:R-:W3:Y:S01]  /*01f0*/  LDG.E.CONSTANT R13, desc[UR6][R2.64] ;  /* 0x00000006020d7981 */ /* 0x000ee2000c1e9900 */
[----:B------:R-:W-:Y:S01]  /*0200*/  IADD3 R15, PT, PT, R15, 0x4, RZ ;  /* 0x000000040f0f7810 */ /* 0x000fe20007ffe0ff */
[----:B------:R-:W-:Y:S01]  /*0210*/  BSSY.RECONVERGENT B2, `(.L_x_40) ;  /* 0x000002f000027945 */ /* 0x000fe20003800200 */
[----:B------:R-:W-:Y:S02]  /*0220*/  VIADD R19, R17, 0xfffffffe ;  /* 0xfffffffe11137836 */ /* 0x000fe40000000000 */
[----:B------:R-:W-:Y:S02]  /*0230*/  ISETP.NE.AND P2, PT, R15, RZ, PT ;  /* 0x000000ff0f00720c */ /* 0x000fe40003f45270 */
[----:B---3--:R-:W-:-:S04]  /*0240*/  FSETP.GT.AND P0, PT, R13, RZ, PT ;  /* 0x000000ff0d00720b */ /* 0x008fc80003f04000 */
[----:B--2---:R-:W-:-:S13]  /*0250*/  FSETP.LEU.OR P0, PT, R0, RZ, !P0 ;  /* 0x000000ff0000720b */ /* 0x004fda000470b400 */
[----:B------:R-:W-:Y:S05]  /*0260*/  @P0 BRA `(.L_x_41) ;  /* 0x0000000000a40947 */ /* 0x000fea0003800000 */
[----:B------:R-:W0:Y:S01]  /*0270*/  MUFU.RCP R2, R13 ;  /* 0x0000000d00027308 */ /* 0x000e220000001000 */
[----:B------:R-:W-:Y:S07]  /*0280*/  BSSY.RECONVERGENT B3, `(.L_x_42) ;  /* 0x000000c000037945 */ /* 0x000fee0003800200 */
        /* <DEDUP_REMOVED lines=9> */
[----:B------:R-:W-:Y:S05]  /*0320*/  CALL.REL.NOINC `($__internal_1_$__cuda_sm3x_div_rn_noftz_f32_slowpath) ;  /* 0x0000001400907944 */ /* 0x000fea0003c00000 */
[----:B------:R-:W-:-:S07]  /*0330*/  MOV R2, R12 ;  /* 0x0000000c00027202 */ /* 0x000fce0000000f00 */
.L_x_43:
[----:B------:R-:W-:Y:S05]  /*0340*/  BSYNC.RECONVERGENT B3 ;  /* 0x0000000000037941 */ /* 0x000fea0003800200 */
.L_x_42:
[----:B------:R-:W-:Y:S01]  /*0350*/  FSETP.GEU.AND P0, PT, R2, 1.175494350822287508e-38, PT ;  /* 0x008000000200780b */ /* 0x000fe20003f0e000 */
[----:B------:R-:W-:-:S12]  /*0360*/  IMAD.MOV.U32 R21, RZ, RZ, 0x3e055027 ;  /* 0x3e055027ff157424 */ /* 0x000fd800078e00ff */
[----:B------:R-:W-:-:S05]  /*0370*/  @!P0 FMUL R2, R2, 8388608 ;  /* 0x4b00000002028820 */ /* 0x000fca0000400000 */
[----:B------:R-:W-:-:S04]  /*0380*/  IADD3 R3, PT, PT, R2, -0x3f2aaaab, RZ ;  /* 0xc0d5555502037810 */ /* 0x000fc80007ffe0ff */
[----:B------:R-:W-:-:S04]  /*0390*/  LOP3.LUT R13, R3, 0xff800000, RZ, 0xc0, !PT ;  /* 0xff800000030d7812 */ /* 0x000fc800078ec0ff */
[-C--:B------:R-:W-:Y:S02]  /*03a0*/  IADD3 R3, PT, PT, R2, -R13.reuse, RZ ;  /* 0x8000000d02037210 */ /* 0x080fe40007ffe0ff */
[----:B------:R-:W-:Y:S02]  /*03b0*/  I2FP.F32.S32 R10, R13 ;  /* 0x0000000d000a7245 */ /* 0x000fe40000201400 */
[----:B------:R-:W-:Y:S01]  /*03c0*/  MOV R13, 0x7f800000 ;  /* 0x7f800000000d7802 */ /* 0x000fe20000000f00 */
[----:B------:R-:W-:-:S04]  /*03d0*/  FADD R12, R3, -1 ;  /* 0xbf800000030c7421 */ /* 0x000fc80000000000 */
[----:B------:R-:W-:-:S04]  /*03e0*/  FFMA R3, R12, -R21, 0.14084610342979431152 ;  /* 0x3e1039f60c037423 */ /* 0x000fc80000000815 */
[----:B------:R-:W-:-:S04]  /*03f0*/  FFMA R3, R12, R3, -0.12148627638816833496 ;  /* 0xbdf8cdcc0c037423 */ /* 0x000fc80000000003 */
[----:B------:R-:W-:-:S04]  /*0400*/  FFMA R3, R12, R3, 0.13980610668659210205 ;  /* 0x3e0f29550c037423 */ /* 0x000fc80000000003 */
[----:B------:R-:W-:-:S04]  /*0410*/  FFMA R3, R12, R3, -0.16684235632419586182 ;  /* 0xbe2ad8b90c037423 */ /* 0x000fc80000000003 */
[----:B------:R-:W-:-:S04]  /*0420*/  FFMA R3, R12, R3, 0.20012299716472625732 ;  /* 0x3e4ced0b0c037423 */ /* 0x000fc80000000003 */
[----:B------:R-:W-:-:S04]  /*0430*/  FFMA R3, R12, R3, -0.24999669194221496582 ;  /* 0xbe7fff220c037423 */ /* 0x000fc80000000003 */
[----:B------:R-:W-:-:S04]  /*0440*/  FFMA R3, R12, R3, 0.33333182334899902344 ;  /* 0x3eaaaa780c037423 */ /* 0x000fc80000000003 */
[----:B------:R-:W-:Y:S01]  /*0450*/  FFMA R21, R12, R3, -0.5 ;  /* 0xbf0000000c157423 */ /* 0x000fe20000000003 */
[----:B------:R-:W-:Y:S02]  /*0460*/  FSEL R3, RZ, -23, P0 ;  /* 0xc1b80000ff037808 */ /* 0x000fe40000000000 */
[----:B------:R-:W-:Y:S01]  /*0470*/  ISETP.GT.U32.AND P0, PT, R2, 0x7f7fffff, PT ;  /* 0x7f7fffff0200780c */ /* 0x000fe20003f04070 */
[----:B------:R-:W-:Y:S02]  /*0480*/  FMUL R21, R12, R21 ;  /* 0x000000150c157220 */ /* 0x000fe40000400000 */
[----:B------:R-:W-:Y:S02]  /*0490*/  FFMA R3, R10, 1.1920928955078125e-07, R3 ;  /* 0x340000000a037823 */ /* 0x000fe40000000003 */
[----:B------:R-:W-:-:S04]  /*04a0*/  FFMA R12, R12, R21, R12 ;  /* 0x000000150c0c7223 */ /* 0x000fc8000000000c */
[----:B------:R-:W-:-:S04]  /*04b0*/  FFMA R3, R3, 0.69314718246459960938, R12 ;  /* 0x3f31721803037823 */ /* 0x000fc8000000000c */
[C---:B------:R-:W-:Y:S01]  /*04c0*/  @P0 FFMA R3, R2.reuse, R13, +INF ;  /* 0x7f80000002030423 */ /* 0x040fe2000000000d */
[----:B------:R-:W-:-:S04]  /*04d0*/  FSETP.NEU.AND P0, PT, R2, RZ, PT ;  /* 0x000000ff0200720b */ /* 0x000fc80003f0d000 */
[----:B------:R-:W-:-:S05]  /*04e0*/  FSEL R3, R3, -INF , P0 ;  /* 0xff80000003037808 */ /* 0x000fca0000000000 */
[----:B------:R-:W-:-:S07]  /*04f0*/  FFMA R9, R0, R3, R9 ;  /* 0x0000000300097223 */ /* 0x000fce0000000009 */
.L_x_41:
[----:B------:R-:W-:Y:S05]  /*0500*/  BSYNC.RECONVERGENT B2 ;  /* 0x0000000000027941 */ /* 0x000fea0003800200 */
.L_x_40:
[----:B------:R-:W-:Y:S01]  /*0510*/  IMAD.WIDE.U32 R2, R19, 0x4, R6 ;  /* 0x0000000413027825 */ /* 0x000fe200078e0006 */
[----:B------:R-:W2:Y:S04]  /*0520*/  LDG.E.CONSTANT R0, desc[UR6][R4.64+-0x4] ;  /* 0xfffffc0604007981 */ /* 0x000ea8000c1e9900 */
[----:B------:R-:W3:Y:S01]  /*0530*/  LDG.E.CONSTANT R13, desc[UR6][R2.64] ;  /* 0x00000006020d7981 */ /* 0x000ee2000c1e9900 */
[----:B------:R-:W-:Y:S01]  /*0540*/  BSSY.RECONVERGENT B2, `(.L_x_44) ;  /* 0x000002d000027945 */ /* 0x000fe20003800200 */
        /* <DEDUP_REMOVED lines=16> */
.L_x_47:
[----:B------:R-:W-:Y:S05]  /*0650*/  BSYNC.RECONVERGENT B3 ;  /* 0x0000000000037941 */ /* 0x000fea0003800200 */
.L_x_46:
[----:B------:R-:W-:Y:S01]  /*0660*/  FSETP.GEU.AND P0, PT, R2, 1.175494350822287508e-38, PT ;  /* 0x008000000200780b */ /* 0x000fe20003f0e000 */
[----:B------:R-:W-:-:S12]  /*0670*/  HFMA2 R19, -RZ, RZ, 1.5048828125, 33.21875 ;  /* 0x3e055027ff137431 */ /* 0x000fd800000001ff */
[----:B------:R-:W-:-:S05]  /*0680*/  @!P0 FMUL R2, R2, 8388608 ;  /* 0x4b00000002028820 */ /* 0x000fca0000400000 */
[----:B------:R-:W-:-:S04]  /*0690*/  IADD3 R3, PT, PT, R2, -0x3f2aaaab, RZ ;  /* 0xc0d5555502037810 */ /* 0x000fc80007ffe0ff */
[----:B------:R-:W-:-:S04]  /*06a0*/  LOP3.LUT R13, R3, 0xff800000, RZ, 0xc0, !PT ;  /* 0xff800000030d7812 */ /* 0x000fc800078ec0ff */
[----:B------:R-:W-:Y:S01]  /*06b0*/  I2FP.F32.S32 R10, R13 ;  /* 0x0000000d000a7245 */ /* 0x000fe20000201400 */
[----:B------:R-:W-:Y:S01]  /*06c0*/  IMAD.IADD R3, R2, 0x1, -R13 ;  /* 0x0000000102037824 */ /* 0x000fe200078e0a0d */
[----:B------:R-:W-:-:S03]  /*06d0*/  MOV R13, 0x7f800000 ;  /* 0x7f800000000d7802 */ /* 0x000fc60000000f00 */
        /* <DEDUP_REMOVED lines=19> */
.L_x_45:
[----:B------:R-:W-:Y:S05]  /*0810*/  BSYNC.RECONVERGENT B2 ;  /* 0x0000000000027941 */ /* 0x000fea0003800200 */
.L_x_44:
[----:B------:R-:W-:Y:S01]  /*0820*/  IADD3 R3, PT, PT, R17, -0x1, RZ ;  /* 0xffffffff11037810 */ /* 0x000fe20007ffe0ff */
[----:B------:R-:W2:Y:S04]  /*0830*/  LDG.E.CONSTANT R0, desc[UR6][R4.64] ;  /* 0x0000000604007981 */ /* 0x000ea8000c1e9900 */
[----:B------:R-:W-:-:S05]  /*0840*/  IMAD.WIDE.U32 R2, R3, 0x4, R6 ;  /* 0x0000000403027825 */ /* 0x000fca00078e0006 */
        /* <DEDUP_REMOVED lines=17> */
[----:B------:R-:W-:-:S07]  /*0960*/  IMAD.MOV.U32 R2, RZ, RZ, R12 ;  /* 0x000000ffff027224 */ /* 0x000fce00078e000c */
.L_x_51:
[----:B------:R-:W-:Y:S05]  /*0970*/  BSYNC.RECONVERGENT B3 ;  /* 0x0000000000037941 */ /* 0x000fea0003800200 */
.L_x_50:
[----:B------:R-:W-:Y:S01]  /*0980*/  FSETP.GEU.AND P0, PT, R2, 1.175494350822287508e-38, PT ;  /* 0x008000000200780b */ /* 0x000fe20003f0e000 */
[----:B------:R-:W-:-:S12]  /*0990*/  HFMA2 R19, -RZ, RZ, 1.5048828125, 33.21875 ;  /* 0x3e055027ff137431 */ /* 0x000fd800000001ff */
        /* <DEDUP_REMOVED lines=25> */
.L_x_49:
[----:B------:R-:W-:Y:S05]  /*0b30*/  BSYNC.RECONVERGENT B2 ;  /* 0x0000000000027941 */ /* 0x000fea0003800200 */
.L_x_48:
        /* <DEDUP_REMOVED lines=18> */
[----:B------:R-:W-:Y:S05]  /*0c60*/  CALL.REL.NOINC `($__internal_1_$__cuda_sm3x_div_rn_noftz_f32_slowpath) ;  /* 0x0000000c00407944 */ /* 0x000fea0003c00000 */
[----:B------:R-:W-:-:S07]  /*0c70*/  MOV R2, R12 ;  /* 0x0000000c00027202 */ /* 0x000fce0000000f00 */
.L_x_55:
[----:B------:R-:W-:Y:S05]  /*0c80*/  BSYNC.RECONVERGENT B3 ;  /* 0x0000000000037941 */ /* 0x000fea0003800200 */
.L_x_54:
[----:B------:R-:W-:Y:S01]  /*0c90*/  FSETP.GEU.AND P0, PT, R2, 1.175494350822287508e-38, PT ;  /* 0x008000000200780b */ /* 0x000fe20003f0e000 */
[----:B------:R-:W-:-:S12]  /*0ca0*/  HFMA2 R19, -RZ, RZ, 1.5048828125, 33.21875 ;  /* 0x3e055027ff137431 */ /* 0x000fd800000001ff */
[----:B------:R-:W-:-:S05]  /*0cb0*/  @!P0 FMUL R2, R2, 8388608 ;  /* 0x4b00000002028820 */ /* 0x000fca0000400000 */
[----:B------:R-:W-:-:S04]  /*0cc0*/  IADD3 R3, PT, PT, R2, -0x3f2aaaab, RZ ;  /* 0xc0d5555502037810 */ /* 0x000fc80007ffe0ff */
[----:B------:R-:W-:-:S04]  /*0cd0*/  LOP3.LUT R13, R3, 0xff800000, RZ, 0xc0, !PT ;  /* 0xff800000030d7812 */ /* 0x000fc800078ec0ff */
[-C--:B------:R-:W-:Y:S02]  /*0ce0*/  IADD3 R3, PT, PT, R2, -R13.reuse, RZ ;  /* 0x8000000d02037210 */ /* 0x080fe40007ffe0ff */
[----:B------:R-:W-:Y:S01]  /*0cf0*/  I2FP.F32.S32 R10, R13 ;  /* 0x0000000d000a7245 */ /* 0x000fe20000201400 */
[----:B------:R-:W-:Y:S02]  /*0d00*/  IMAD.MOV.U32 R13, RZ, RZ, 0x7f800000 ;  /* 0x7f800000ff0d7424 */ /* 0x000fe400078e00ff */
        /* <DEDUP_REMOVED lines=19> */
.L_x_53:
[----:B------:R-:W-:Y:S05]  /*0e40*/  BSYNC.RECONVERGENT B2 ;  /* 0x0000000000027941 */ /* 0x000fea0003800200 */
.L_x_52:
[----:B------:R-:W-:Y:S02]  /*0e50*/  IADD3 R4, P0, PT, R4, 0x10, RZ ;  /* 0x0000001004047810 */ /* 0x000fe40007f1e0ff */
[----:B------:R-:W-:Y:S02]  /*0e60*/  IADD3 R17, PT, PT, R17, 0x4, RZ ;  /* 0x0000000411117810 */ /* 0x000fe40007ffe0ff */
[----:B------:R-:W-:Y:S01]  /*0e70*/  IADD3.X R5, PT, PT, RZ, R5, RZ, P0, !PT ;  /* 0x00000005ff057210 */ /* 0x000fe200007fe4ff */
[----:B------:R-:W-:Y:S08]  /*0e80*/  @P2 BRA `(.L_x_56) ;  /* 0xfffffff000cc2947 */ /* 0x000ff0000383ffff */
.L_x_39:
[----:B------:R-:W-:-:S13]  /*0e90*/  ISETP.NE.AND P0, PT, R20, RZ, PT ;  /* 0x000000ff1400720c */ /* 0x000fda0003f05270 */
[----:B------:R-:W-:Y:S05]  /*0ea0*/  @!P0 BRA `(.L_x_38) ;  /* 0x0000000800a08947 */ /* 0x000fea0003800000 */
[----:B------:R-:W-:-:S13]  /*0eb0*/  ISETP.NE.AND P0, PT, R20, 0x1, PT ;  /* 0x000000011400780c */ /* 0x000fda0003f05270 */
[----:B------:R-:W-:Y:S05]  /*0ec0*/  @!P0 BRA `(.L_x_57) ;  /* 0x0000000400b08947 */ /* 0x000fea0003800000 */
[----:B------:R-:W0:Y:S01]  /*0ed0*/  LDC.64 R2, c[0x0][0x388] ;  /* 0x0000e200ff027b82 */ /* 0x000e220000000a00 */
[----:B------:R-:W1:Y:S07]  /*0ee0*/  LDCU UR4, c[0x0][0x398] ;  /* 0x00007300ff0477ac */ /* 0x000e6e0008000800 */
[----:B------:R-:W2:Y:S01]  /*0ef0*/  LDC.64 R4, c[0x0][0x380] ;  /* 0x0000e000ff047b82 */ /* 0x000ea20000000a00 */
[----:B-1----:R-:W-:-:S04]  /*0f00*/  IMAD R6, R8, UR4, R11 ;  /* 0x0000000408067c24 */ /* 0x002fc8000f8e020b */
[----:B0-----:R-:W-:-:S05]  /*0f10*/  IMAD.WIDE.U32 R2, R6, 0x4, R2 ;  /* 0x0000000406027825 */ /* 0x001fca00078e0002 */
[----:B------:R-:W3:Y:S01]  /*0f20*/  LDG.E.CONSTANT R13, desc[UR6][R2.64] ;  /* 0x00000006020d7981 */ /* 0x000ee2000c1e9900 */
[----:B--2---:R-:W-:-:S05]  /*0f30*/  IMAD.WIDE.U32 R4, R11, 0x4, R4 ;  /* 0x000000040b047825 */ /* 0x004fca00078e0004 */
[----:B------:R-:W2:Y:S01]  /*0f40*/  LDG.E.CONSTANT R0, desc[UR6][R4.64] ;  /* 0x0000000604007981 */ /* 0x000ea2000c1e9900 */
        /* <DEDUP_REMOVED lines=17> */
.L_x_61:
[----:B------:R-:W-:Y:S05]  /*1060*/  BSYNC.RECONVERGENT B3 ;  /* 0x0000000000037941 */ /* 0x000fea0003800200 */
.L_x_60:
        /* <DEDUP_REMOVED lines=17> */
[----:B------:R-:W-:Y:S02]  /*1180*/  FSEL R2, RZ, -23, P0 ;  /* 0xc1b80000ff027808 */ /* 0x000fe40000000000 */
[----:B------:R-:W-:Y:S01]  /*1190*/  ISETP.GT.U32.AND P0, PT, R12, 0x7f7fffff, PT ;  /* 0x7f7fffff0c00780c */ /* 0x000fe20003f04070 */
[----:B------:R-:W-:Y:S02]  /*11a0*/  FMUL R10, R7, R10 ;  /* 0x0000000a070a7220 */ /* 0x000fe40000400000 */
[----:B------:R-:W-:Y:S01]  /*11b0*/  FFMA R2, R3, 1.1920928955078125e-07, R2 ;  /* 0x3400000003027823 */ /* 0x000fe20000000002 */
[----:B------:R-:W-:Y:S01]  /*11c0*/  MOV R3, 0x7f800000 ;  /* 0x7f80000000037802 */ /* 0x000fe20000000f00 */
[----:B------:R-:W-:-:S04]  /*11d0*/  FFMA R7, R7, R10, R7 ;  /* 0x0000000a07077223 */ /* 0x000fc80000000007 */
[----:B------:R-:W-:-:S04]  /*11e0*/  FFMA R2, R2, 0.69314718246459960938, R7 ;  /* 0x3f31721802027823 */ /* 0x000fc80000000007 */
[C---:B------:R-:W-:Y:S01]  /*11f0*/  @P0 FFMA R2, R12.reuse, R3, +INF ;  /* 0x7f8000000c020423 */ /* 0x040fe20000000003 */
[----:B------:R-:W-:-:S04]  /*1200*/  FSETP.NEU.AND P0, PT, R12, RZ, PT ;  /* 0x000000ff0c00720b */ /* 0x000fc80003f0d000 */
[----:B------:R-:W-:-:S05]  /*1210*/  FSEL R2, R2, -INF , P0 ;  /* 0xff80000002027808 */ /* 0x000fca0000000000 */
[----:B------:R-:W-:-:S07]  /*1220*/  FFMA R9, R0, R2, R9 ;  /* 0x0000000200097223 */ /* 0x000fce0000000009 */
.L_x_59:
[----:B------:R-:W-:Y:S05]  /*1230*/  BSYNC.RECONVERGENT B2 ;  /* 0x0000000000027941 */ /* 0x000fea0003800200 */
.L_x_58:
[----:B------:R-:W0:Y:S01]  /*1240*/  LDC.64 R2, c[0x0][0x388] ;  /* 0x0000e200ff027b82 */ /* 0x000e220000000a00 */
[----:B------:R-:W-:Y:S01]  /*1250*/  VIADD R7, R6, 0x1 ;  /* 0x0000000106077836 */ /* 0x000fe20000000000 */
[----:B------:R-:W2:Y:S03]  /*1260*/  LDG.E.CONSTANT R0, desc[UR6][R4.64+0x4] ;  /* 0x0000040604007981 */ /* 0x000ea6000c1e9900 */
[----:B0-----:R-:W-:-:S05]  /*1270*/  IMAD.WIDE.U32 R2, R7, 0x4, R2 ;  /* 0x0000000407027825 */ /* 0x001fca00078e0002 */
        /* <DEDUP_REMOVED lines=18> */
.L_x_65:
[----:B------:R-:W-:Y:S05]  /*13a0*/  BSYNC.RECONVERGENT B3 ;  /* 0x0000000000037941 */ /* 0x000fea0003800200 */
.L_x_64:
[----:B------:R-:W-:Y:S01]  /*13b0*/  MOV R6, R2 ;  /* 0x0000000200067202 */ /* 0x000fe20000000f00 */
[----:B------:R-:W-:-:S03]  /*13c0*/  HFMA2 R5, -RZ, RZ, 1.5048828125, 33.21875 ;  /* 0x3e055027ff057431 */ /* 0x000fc600000001ff */
[----:B------:R-:W-:-:S13]  /*13d0*/  FSETP.GEU.AND P0, PT, R6, 1.175494350822287508e-38, PT ;  /* 0x008000000600780b */ /* 0x000fda0003f0e000 */
[----:B------:R-:W-:-:S05]  /*13e0*/  @!P0 FMUL R6, R6, 8388608 ;  /* 0x4b00000006068820 */ /* 0x000fca0000400000 */
[----:B------:R-:W-:-:S04]  /*13f0*/  IADD3 R2, PT, PT, R6, -0x3f2aaaab, RZ ;  /* 0xc0d5555506027810 */ /* 0x000fc80007ffe0ff */
[----:B------:R-:W-:-:S05]  /*1400*/  LOP3.LUT R3, R2, 0xff800000, RZ, 0xc0, !PT ;  /* 0xff80000002037812 */ /* 0x000fca00078ec0ff */
[----:B------:R-:W-:Y:S01]  /*1410*/  IMAD.IADD R2, R6, 0x1, -R3 ;  /* 0x0000000106027824 */ /* 0x000fe200078e0a03 */
        /* <DEDUP_REMOVED lines=21> */
.L_x_63:
[----:B------:R-:W-:Y:S05]  /*1570*/  BSYNC.RECONVERGENT B2 ;  /* 0x0000000000027941 */ /* 0x000fea0003800200 */
.L_x_62:
[----:B------:R-:W-:-:S07]  /*1580*/  IADD3 R11, PT, PT, R11, 0x2, RZ ;  /* 0x000000020b0b7810 */ /* 0x000fce0007ffe0ff */
.L_x_57:
[----:B------:R-:W0:Y:S02]  /*1590*/  LDCU UR5, c[0x0][0x398] ;  /* 0x00007300ff0577ac */ /* 0x000e240008000800 */
[----:B0-----:R-:W-:-:S04]  /*15a0*/  ULOP3.LUT UR4, UR5, 0x1, URZ, 0xc0, !UPT ;  /* 0x0000000105047892 */ /* 0x001fc8000f8ec0ff */
[----:B------:R-:W-:-:S09]  /*15b0*/  UISETP.NE.U32.AND UP0, UPT, UR4, 0x1, UPT ;  /* 0x000000010400788c */ /* 0x000fd2000bf05070 */
[----:B------:R-:W-:Y:S05]  /*15c0*/  BRA.U UP0, `(.L_x_38) ;  /* 0x0000000100d87547 */ /* 0x000fea000b800000 */
[----:B------:R-:W0:Y:S01]  /*15d0*/  LDC.64 R4, c[0x0][0x388] ;  /* 0x0000e200ff047b82 */ /* 0x000e220000000a00 */
[----:B------:R-:W-:-:S07]  /*15e0*/  IMAD R7, R8, UR5, R11 ;  /* 0x0000000508077c24 */ /* 0x000fce000f8e020b */
[----:B------:R-:W1:Y:S01]  /*15f0*/  LDC.64 R2, c[0x0][0x380] ;  /* 0x0000e000ff027b82 */ /* 0x000e620000000a00 */
[----:B0-----:R-:W-:-:S06]  /*1600*/  IMAD.WIDE.U32 R4, R7, 0x4, R4 ;  /* 0x0000000407047825 */ /* 0x001fcc00078e0004 */
[----:B------:R-:W2:Y:S01]  /*1610*/  LDG.E.CONSTANT R5, desc[UR6][R4.64] ;  /* 0x0000000604057981 */ /* 0x000ea2000c1e9900 */
[----:B-1----:R-:W-:-:S05]  /*1620*/  IMAD.WIDE.U32 R2, R11, 0x4, R2 ;  /* 0x000000040b027825 */ /* 0x002fca00078e0002 */
[----:B------:R-:W3:Y:S01]  /*1630*/  LDG.E.CONSTANT R0, desc[UR6][R2.64] ;  /* 0x0000000602007981 */ /* 0x000ee2000c1e9900 */
[----:B------:R-:W-:Y:S01]  /*1640*/  BSSY.RECONVERGENT B2, `(.L_x_38) ;  /* 0x000002e000027945 */ /* 0x000fe20003800200 */
[----:B--2---:R-:W-:-:S04]  /*1650*/  FSETP.GT.AND P0, PT, R5, RZ, PT ;  /* 0x000000ff0500720b */ /* 0x004fc80003f04000 */
[----:B---3--:R-:W-:-:S13]  /*1660*/  FSETP.LEU.OR P0, PT, R0, RZ, !P0 ;  /* 0x000000ff0000720b */ /* 0x008fda000470b400 */
        /* <DEDUP_REMOVED lines=14> */
.L_x_68:
[----:B------:R-:W-:Y:S05]  /*1750*/  BSYNC.RECONVERGENT B3 ;  /* 0x0000000000037941 */ /* 0x000fea0003800200 */
.L_x_67:
        /* <DEDUP_REMOVED lines=13> */
[----:B------:R-:W-:Y:S02]  /*1830*/  IMAD.MOV.U32 R3, RZ, RZ, 0x7f800000 ;  /* 0x7f800000ff037424 */ /* 0x000fe400078e00ff */
        /* <DEDUP_REMOVED lines=14> */
.L_x_66:
[----:B------:R-:W-:Y:S05]  /*1920*/  BSYNC.RECONVERGENT B2 ;  /* 0x0000000000027941 */ /* 0x000fea0003800200 */
.L_x_38:
[----:B------:R-:W0:Y:S02]  /*1930*/  LDC.64 R2, c[0x0][0x390] ;  /* 0x0000e400ff027b82 */ /* 0x000e240000000a00 */
[----:B0-----:R-:W-:-:S05]  /*1940*/  IMAD.WIDE.U32 R2, R8, 0x4, R2 ;  /* 0x0000000408027825 */ /* 0x001fca00078e0002 */
[----:B------:R-:W-:Y:S01]  /*1950*/  STG.E desc[UR6][R2.64], R9 ;  /* 0x0000000902007986 */ /* 0x000fe2000c101906 */
[----:B------:R-:W-:Y:S05]  /*1960*/  EXIT ;  /* 0x000000000000794d */ /* 0x000fea0003800000 */
        .weak           $__internal_1_$__cuda_sm3x_div_rn_noftz_f32_slowpath
        .type           $__internal_1_$__cuda_sm3x_div_rn_noftz_f32_slowpath,@function
        .size           $__internal_1_$__cuda_sm3x_div_rn_noftz_f32_slowpath,(.L_x_149 - $__internal_1_$__cuda_sm3x_div_rn_noftz_f32_slowpath)
$__internal_1_$__cuda_sm3x_div_rn_noftz_f32_slowpath:
[----:B------:R-:W-:Y:S01]  /*1970*/  SHF.R.U32.HI R3, RZ, 0x17, R2 ;  /* 0x00000017ff037819 */ /* 0x000fe20000011602 */
[----:B------:R-:W-:Y:S01]  /*1980*/  BSSY.RECONVERGENT B0, `(.L_x_69) ;  /* 0x0000063000007945 */ /* 0x000fe20003800200 */
[----:B------:R-:W-:Y:S02]  /*1990*/  SHF.R.U32.HI R14, RZ, 0x17, R0 ;  /* 0x00000017ff0e7819 */ /* 0x000fe40000011600 */
[----:B------:R-:W-:Y:S02]  /*19a0*/  LOP3.LUT R3, R3, 0xff, RZ, 0xc0, !PT ;  /* 0x000000ff03037812 */ /* 0x000fe400078ec0ff */
[----:B------:R-:W-:Y:S02]  /*19b0*/  LOP3.LUT R14, R14, 0xff, RZ, 0xc0, !PT ;  /* 0x000000ff0e0e7812 */ /* 0x000fe400078ec0ff */
[----:B------:R-:W-:Y:S02]  /*19c0*/  IADD3 R18, PT, PT, R3, -0x1, RZ ;  /* 0xffffffff03127810 */ /* 0x000fe40007ffe0ff */
[----:B------:R-:W-:-:S02]  /*19d0*/  IADD3 R13, PT, PT, R14, -0x1, RZ ;  /* 0xffffffff0e0d7810 */ /* 0x000fc40007ffe0ff */
[----:B------:R-:W-:Y:S02]  /*19e0*/  ISETP.GT.U32.AND P0, PT, R18, 0xfd, PT ;  /* 0x000000fd1200780c */ /* 0x000fe40003f04070 */
[----:B------:R-:W-:Y:S02]  /*19f0*/  MOV R16, R0 ;  /* 0x0000000000107202 */ /* 0x000fe40000000f00 */
        /* <DEDUP_REMOVED lines=9> */
[----:B------:R-:W-:Y:S02]  /*1a90*/  FSETP.NEU.FTZ.AND P3, PT, |R0|, +INF , PT ;  /* 0x7f8000000000780b */ /* 0x000fe40003f7d200 */
        /* <DEDUP_REMOVED lines=11> */
[----:B------:R-:W-:Y:S01]  /*1b50*/  @P0 IMAD.MOV.U32 R12, RZ, RZ, RZ ;  /* 0x000000ffff0c0224 */ /* 0x000fe200078e00ff */
[----:B------:R-:W-:Y:S01]  /*1b60*/  @!P0 MOV R12, 0xffffffc0 ;  /* 0xffffffc0000c8802 */ /* 0x000fe20000000f00 */
[----:B------:R-:W-:Y:S01]  /*1b70*/  @!P0 FFMA R16, R0, 1.84467440737095516160e+19, RZ ;  /* 0x5f80000000108823 */ /* 0x000fe200000000ff */
[----:B------:R-:W-:Y:S02]  /*1b80*/  @!P1 FFMA R2, R2, 1.84467440737095516160e+19, RZ ;  /* 0x5f80000002029823 */ /* 0x000fe400000000ff */
[----:B------:R-:W-:-:S07]  /*1b90*/  @!P1 IADD3 R12, PT, PT, R12, 0x40, RZ ;  /* 0x000000400c0c9810 */ /* 0x000fce0007ffe0ff */
.L_x_70:
[----:B------:R-:W-:Y:S01]  /*1ba0*/  LEA R13, R3, 0xc0800000, 0x17 ;  /* 0xc0800000030d7811 */ /* 0x000fe200078eb8ff */
[----:B------:R-:W-:Y:S01]  /*1bb0*/  BSSY.RECONVERGENT B1, `(.L_x_75) ;  /* 0x0000036000017945 */ /* 0x000fe20003800200 */
[----:B------:R-:W-:Y:S02]  /*1bc0*/  IADD3 R14, PT, PT, R14, -0x7f, RZ ;  /* 0xffffff810e0e7810 */ /* 0x000fe40007ffe0ff */
[----:B------:R-:W-:Y:S02]  /*1bd0*/  IADD3 R22, PT, PT, -R13, R2, RZ ;  /* 0x000000020d167210 */ /* 0x000fe40007ffe1ff */
[C---:B------:R-:W-:Y:S01]  /*1be0*/  IADD3 R23, PT, PT, R14.reuse, 0x7f, -R3 ;  /* 0x0000007f0e177810 */ /* 0x040fe20007ffe803 */
[----:B------:R-:W-:Y:S01]  /*1bf0*/  IMAD R2, R14, -0x800000, R16 ;  /* 0xff8000000e027824 */ /* 0x000fe200078e0210 */
[----:B------:R-:W0:Y:S01]  /*1c00*/  MUFU.RCP R18, R22 ;  /* 0x0000001600127308 */ /* 0x000e220000001000 */
[----:B------:R-:W-:Y:S02]  /*1c10*/  FADD.FTZ R13, -R22, -RZ ;  /* 0x800000ff160d7221 */ /* 0x000fe40000010100 */
[----:B------:R-:W-:-:S02]  /*1c20*/  IMAD.IADD R23, R23, 0x1, R12 ;  /* 0x0000000117177824 */ /* 0x000fc400078e020c */
        /* <DEDUP_REMOVED lines=38> */
[----:B------:R-:W-:-:S05]  /*1e90*/  LOP3.LUT R12, R12, R3, RZ, 0xc0, !PT ;  /* 0x000000030c0c7212 */ /* 0x000fca00078ec0ff */
[----:B------:R-:W-:-:S05]  /*1ea0*/  IMAD.IADD R13, R13, 0x1, R12 ;  /* 0x000000010d0d7824 */ /* 0x000fca00078e020c */
[----:B------:R-:W-:Y:S01]  /*1eb0*/  LOP3.LUT R2, R13, R2, RZ, 0xfc, !PT ;  /* 0x000000020d027212 */ /* 0x000fe200078efcff */
[----:B------:R-:W-:Y:S06]  /*1ec0*/  BRA `(.L_x_78) ;  /* 0x0000000000107947 */ /* 0x000fec0003800000 */
.L_x_77:
[----:B------:R-:W-:-:S04]  /*1ed0*/  LOP3.LUT R2, R2, 0x80000000, RZ, 0xc0, !PT ;  /* 0x8000000002027812 */ /* 0x000fc800078ec0ff */
[----:B------:R-:W-:Y:S01]  /*1ee0*/  LOP3.LUT R2, R2, 0x7f800000, RZ, 0xfc, !PT ;  /* 0x7f80000002027812 */ /* 0x000fe200078efcff */
[----:B------:R-:W-:Y:S06]  /*1ef0*/  BRA `(.L_x_78) ;  /* 0x0000000000047947 */ /* 0x000fec0003800000 */
.L_x_76:
[----:B------:R-:W-:-:S07]  /*1f00*/  LEA R2, R23, R2, 0x17 ;  /* 0x0000000217027211 */ /* 0x000fce00078eb8ff */
.L_x_78:
[----:B------:R-:W-:Y:S05]  /*1f10*/  BSYNC.RECONVERGENT B1 ;  /* 0x0000000000017941 */ /* 0x000fea0003800200 */
.L_x_75:
[----:B------:R-:W-:Y:S05]  /*1f20*/  BRA `(.L_x_79) ;  /* 0x0000000000207947 */ /* 0x000fea0003800000 */
.L_x_74:
[----:B------:R-:W-:-:S04]  /*1f30*/  LOP3.LUT R2, R2, 0x80000000, R16, 0x48, !PT ;  /* 0x8000000002027812 */ /* 0x000fc800078e4810 */
[----:B------:R-:W-:Y:S01]  /*1f40*/  LOP3.LUT R2, R2, 0x7f800000, RZ, 0xfc, !PT ;  /* 0x7f80000002027812 */ /* 0x000fe200078efcff */
[----:B------:R-:W-:Y:S06]  /*1f50*/  BRA `(.L_x_79) ;  /* 0x0000000000147947 */ /* 0x000fec0003800000 */
.L_x_73:
[----:B------:R-:W-:Y:S01]  /*1f60*/  LOP3.LUT R2, R2, 0x80000000, R16, 0x48, !PT ;  /* 0x8000000002027812 */ /* 0x000fe200078e4810 */
[----:B------:R-:W-:Y:S06]  /*1f70*/  BRA `(.L_x_79) ;  /* 0x00000000000c7947 */ /* 0x000fec0003800000 */
.L_x_72:
[----:B------:R-:W0:Y:S01]  /*1f80*/  MUFU.RSQ R2, -QNAN ;  /* 0xffc0000000027908 */ /* 0x000e220000001400 */
[----:B------:R-:W-:Y:S05]  /*1f90*/  BRA `(.L_x_79) ;  /* 0x0000000000047947 */ /* 0x000fea0003800000 */
.L_x_71:
[----:B------:R-:W-:-:S07]  /*1fa0*/  FADD.FTZ R2, R0, R2 ;  /* 0x0000000200027221 */ /* 0x000fce0000010000 */
.L_x_79:
[----:B------:R-:W-:Y:S05]  /*1fb0*/  BSYNC.RECONVERGENT B0 ;  /* 0x0000000000007941 */ /* 0x000fea0003800200 */
.L_x_69:
[----:B------:R-:W-:Y:S01]  /*1fc0*/  HFMA2 R3, -RZ, RZ, 0, 0 ;  /* 0x00000000ff037431 */ /* 0x000fe200000001ff */
[----:B0-----:R-:W-:Y:S02]  /*1fd0*/  MOV R12, R2 ;  /* 0x00000002000c7202 */ /* 0x001fe40000000f00 */
[----:B------:R-:W-:-:S04]  /*1fe0*/  MOV R2, R10 ;  /* 0x0000000a00027202 */ /* 0x000fc80000000f00 */
[----:B------:R-:W-:Y:S05]  /*1ff0*/  RET.REL.NODEC R2 `(kl_divergence_f32) ;  /* 0xffffffe002007950 */ /* 0x000fea0003c3ffff */
.L_x_80:
        /* <DEDUP_REMOVED lines=16> */
.L_x_149:


//--------------------- .text.l2_distance_f32     --------------------------
	.section	.text.l2_distance_f32,"ax",@progbits
	.align	128
        .global         l2_distance_f32
        .type           l2_distance_f32,@function
        .size           l2_distance_f32,(.L_x_150 - l2_distance_f32)
        .other          l2_distance_f32,@"STO_CUDA_ENTRY STV_DEFAULT"
l2_distance_f32:
.text.l2_distance_f32:
        /* <DEDUP_REMOVED lines=11> */
[----:B0-----:R-:W-:Y:S02]  /*00b0*/  ULOP3.LUT UP0, UR4, UR5, 0xfffffffc, URZ, 0xc0, !UPT ;  /* 0xfffffffc05047892 */ /* 0x001fe4000f80c0ff */
[----:B------:R-:W-:-:S04]  /*00c0*/  IMAD R0, R2, UR5, RZ ;  /* 0x0000000502007c24 */ /* 0x000fc8000f8e02ff */
[----:B------:R-:W-:-:S03]  /*00d0*/  MOV R3, UR4 ;  /* 0x0000000400037c02 */ /* 0x000fc60008000f00 */
[----:B-1----:R-:W-:Y:S05]  /*00e0*/  BRA.U !UP0, `(.L_x_81) ;  /* 0x0000000508f07547 */ /* 0x002fea000b800000 */
[C---:B------:R-:W-:Y:S02]  /*00f0*/  ISETP.GE.U32.AND P0, PT, R3.reuse, 0xd, PT ;  /* 0x0000000d0300780c */ /* 0x040fe40003f06070 */
[----:B------:R-:W-:Y:S02]  /*0100*/  IADD3 R21, PT, PT, R3, -0x1, RZ ;  /* 0xffffffff03157810 */ /* 0x000fe40007ffe0ff */
[----:B------:R-:W-:Y:S02]  /*0110*/  MOV R25, RZ ;  /* 0x000000ff00197202 */ /* 0x000fe40000000f00 */
[----:B------:R-:W-:Y:S02]  /*0120*/  MOV R23, RZ ;  /* 0x000000ff00177202 */ /* 0x000fe40000000f00 */
[----:B------:R-:W-:-:S05]  /*0130*/  LEA.HI R20, R21, 0x1, RZ, 0x1e ;  /* 0x0000000115147811 */ /* 0x000fca00078ff0ff */
[----:B------:R-:W-:Y:S05]  /*0140*/  @!P0 BRA `(.L_x_82) ;  /* 0x0000000400088947 */ /* 0x000fea0003800000 */
[----:B------:R-:W0:Y:S01]  /*0150*/  LDC.64 R28, c[0x0][0x380] ;  /* 0x0000e000ff1c7b82 */ /* 0x000e220000000a00 */
[----:B------:R-:W-:Y:S01]  /*0160*/  LOP3.LUT R24, R20, 0x7ffffffc, RZ, 0xc0, !PT ;  /* 0x7ffffffc14187812 */ /* 0x000fe200078ec0ff */
[----:B------:R-:W-:Y:S01]  /*0170*/  HFMA2 R23, -RZ, RZ, 0, 4.76837158203125e-07 ;  /* 0x00000008ff177431 */ /* 0x000fe200000001ff */
[----:B------:R-:W-:Y:S02]  /*0180*/  MOV R25, RZ ;  /* 0x000000ff00197202 */ /* 0x000fe40000000f00 */
[----:B------:R-:W-:Y:S02]  /*0190*/  MOV R22, R0 ;  /* 0x0000000000167202 */ /* 0x000fe40000000f00 */
[----:B------:R-:W-:Y:S01]  /*01a0*/  IADD3 R24, PT, PT, -R24, RZ, RZ ;  /* 0x000000ff18187210 */ /* 0x000fe20007ffe1ff */
[----:B------:R-:W1:Y:S06]  /*01b0*/  LDC.64 R26, c[0x0][0x388] ;  /* 0x0000e200ff1a7b82 */ /* 0x000e6c0000000a00 */
.L_x_83:
[----:B------:R-:W-:Y:S01]  /*01c0*/  IADD3 R31, PT, PT, R23, -0x8, RZ ;  /* 0xfffffff8171f7810 */ /* 0x000fe20007ffe0ff */
[C---:B-1----:R-:W-:Y:S01]  /*01d0*/  IMAD.WIDE.U32 R32, R22.reuse, 0x4, R26 ;  /* 0x0000000416207825 */ /* 0x042fe200078e001a */
[----:B------:R-:W-:-:S03]  /*01e0*/  IADD3 R13, PT, PT, R22, 0x4, RZ ;  /* 0x00000004160d7810 */ /* 0x000fc60007ffe0ff */
[----:B0-----:R-:W-:Y:S01]  /*01f0*/  IMAD.WIDE.U32 R30, R31, 0x4, R28 ;  /* 0x000000041f1e7825 */ /* 0x001fe200078e001c */
[----:B------:R-:W2:Y:S03]  /*0200*/  LDG.E.128.CONSTANT R4, desc[UR6][R32.64] ;  /* 0x0000000620047981 */ /* 0x000ea6000c1e9d00 */
[----:B------:R-:W-:Y:S01]  /*0210*/  IMAD.WIDE.U32 R12, R13, 0x4, R26 ;  /* 0x000000040d0c7825 */ /* 0x000fe200078e001a */
[----:B------:R-:W2:Y:S04]  /*0220*/  LDG.E.128.CONSTANT R8, desc[UR6][R30.64] ;  /* 0x000000061e087981 */ /* 0x000ea8000c1e9d00 */
[----:B------:R-:W3:Y:S04]  /*0230*/  LDG.E.128.CONSTANT R16, desc[UR6][R30.64+0x10] ;  /* 0x000010061e107981 */ /* 0x000ee8000c1e9d00 */
[----:B------:R-:W3:Y:S01]  /*0240*/  LDG.E.128.CONSTANT R12, desc[UR6][R12.64] ;  /* 0x000000060c0c7981 */ /* 0x000ee2000c1e9d00 */
[----:B--2---:R-:W-:Y:S01]  /*0250*/  FADD R5, R9, -R5 ;  /* 0x8000000509057221 */ /* 0x004fe20000000000 */
[----:B------:R-:W-:-:S03]  /*0260*/  FADD R4, R8, -R4 ;  /* 0x8000000408047221 */ /* 0x000fc60000000000 */
[----:B------:R-:W-:Y:S01]  /*0270*/  FMUL R5, R5, R5 ;  /* 0x0000000505057220 */ /* 0x000fe20000400000 */
[----:B------:R-:W-:Y:S01]  /*0280*/  FADD R6, R10, -R6 ;  /* 0x800000060a067221 */ /* 0x000fe20000000000 */
[----:B---3--:R-:W-:Y:S02]  /*0290*/  FADD R17, R17, -R13 ;  /* 0x8000000d11117221 */ /* 0x008fe40000000000 */
[----:B------:R-:W-:Y:S01]  /*02a0*/  FFMA R5, R4, R4, R5 ;  /* 0x0000000404057223 */ /* 0x000fe20000000005 */
[----:B------:R-:W-:Y:S01]  /*02b0*/  FADD R16, R16, -R12 ;  /* 0x8000000c10107221 */ /* 0x000fe20000000000 */
[----:B------:R-:W-:Y:S02]  /*02c0*/  FMUL R17, R17, R17 ;  /* 0x0000001111117220 */ /* 0x000fe40000400000 */
[----:B------:R-:W-:Y:S01]  /*02d0*/  FFMA R6, R6, R6, R5 ;  /* 0x0000000606067223 */ /* 0x000fe20000000005 */
[----:B------:R-:W-:Y:S01]  /*02e0*/  FADD R7, R11, -R7 ;  /* 0x800000070b077221 */ /* 0x000fe20000000000 */
[----:B------:R-:W-:Y:S01]  /*02f0*/  IADD3 R5, PT, PT, R22, 0x8, RZ ;  /* 0x0000000816057810 */ /* 0x000fe20007ffe0ff */
[----:B------:R-:W-:Y:S01]  /*0300*/  FADD R14, R18, -R14 ;  /* 0x8000000e120e7221 */ /* 0x000fe20000000000 */
[----:B------:R-:W-:Y:S01]  /*0310*/  FFMA R17, R16, R16, R17 ;  /* 0x0000001010117223 */ /* 0x000fe20000000011 */
[----:B------:R-:W-:Y:S01]  /*0320*/  FFMA R4, R7, R7, R6 ;  /* 0x0000000707047223 */ /* 0x000fe20000000006 */
[----:B------:R-:W-:Y:S01]  /*0330*/  IADD3 R13, PT, PT, R22, 0xc, RZ ;  /* 0x0000000c160d7810 */ /* 0x000fe20007ffe0ff */
[----:B------:R-:W-:Y:S01]  /*0340*/  FADD R15, R19, -R15 ;  /* 0x8000000f130f7221 */ /* 0x000fe20000000000 */
[----:B------:R-:W-:Y:S01]  /*0350*/  FFMA R14, R14, R14, R17 ;  /* 0x0000000e0e0e7223 */ /* 0x000fe20000000011 */
[----:B------:R-:W-:-:S04]  /*0360*/  IMAD.WIDE.U32 R6, R5, 0x4, R26 ;  /* 0x0000000405067825 */ /* 0x000fc800078e001a */
[----:B------:R-:W-:Y:S01]  /*0370*/  FADD R25, R4, R25 ;  /* 0x0000001904197221 */ /* 0x000fe20000000000 */
[----:B------:R-:W2:Y:S01]  /*0380*/  LDG.E.128.CONSTANT R8, desc[UR6][R30.64+0x20] ;  /* 0x000020061e087981 */ /* 0x000ea2000c1e9d00 */
[----:B------:R-:W-:Y:S01]  /*0390*/  FFMA R14, R15, R15, R14 ;  /* 0x0000000f0f0e7223 */ /* 0x000fe2000000000e */
[----:B------:R-:W-:Y:S02]  /*03a0*/  IMAD.WIDE.U32 R12, R13, 0x4, R26 ;  /* 0x000000040d0c7825 */ /* 0x000fe400078e001a */
[----:B------:R-:W2:Y:S02]  /*03b0*/  LDG.E.128.CONSTANT R4, desc[UR6][R6.64] ;  /* 0x0000000606047981 */ /* 0x000ea4000c1e9d00 */
[----:B------:R-:W-:Y:S02]  /*03c0*/  FADD R25, R25, R14 ;  /* 0x0000000e19197221 */ /* 0x000fe40000000000 */
[----:B------:R-:W3:Y:S04]  /*03d0*/  LDG.E.128.CONSTANT R12, desc[UR6][R12.64] ;  /* 0x000000060c0c7981 */ /* 0x000ee8000c1e9d00 */
[----:B------:R-:W3:Y:S01]  /*03e0*/  LDG.E.128.CONSTANT R16, desc[UR6][R30.64+0x30] ;  /* 0x000030061e107981 */ /* 0x000ee2000c1e9d00 */
[----:B------:R-:W-:-:S04]  /*03f0*/  IADD3 R24, PT, PT, R24, 0x4, RZ ;  /* 0x0000000418187810 */ /* 0x000fc80007ffe0ff */
[----:B------:R-:W-:Y:S02]  /*0400*/  ISETP.NE.AND P0, PT, R24, RZ, PT ;  /* 0x000000ff1800720c */ /* 0x000fe40003f05270 */
[----:B------:R-:W-:Y:S02]  /*0410*/  IADD3 R23, PT, PT, R23, 0x10, RZ ;  /* 0x0000001017177810 */ /* 0x000fe40007ffe0ff */
[----:B------:R-:W-:Y:S01]  /*0420*/  IADD3 R22, PT, PT, R22, 0x10, RZ ;  /* 0x0000001016167810 */ /* 0x000fe20007ffe0ff */
[----:B--2---:R-:W-:Y:S01]  /*0430*/  FADD R5, R9, -R5 ;  /* 0x8000000509057221 */ /* 0x004fe20000000000 */
[----:B------:R-:W-:-:S03]  /*0440*/  FADD R4, R8, -R4 ;  /* 0x8000000408047221 */ /* 0x000fc60000000000 */
[----:B------:R-:W-:Y:S01]  /*0450*/  FMUL R5, R5, R5 ;  /* 0x0000000505057220 */ /* 0x000fe20000400000 */
[----:B---3--:R-:W-:Y:S01]  /*0460*/  FADD R17, R17, -R13 ;  /* 0x8000000d11117221 */ /* 0x008fe20000000000 */
[----:B------:R-:W-:Y:S01]  /*0470*/  FADD R10, R10, -R6 ;  /* 0x800000060a0a7221 */ /* 0x000fe20000000000 */
[----:B------:R-:W-:Y:S01]  /*0480*/  FADD R16, R16, -R12 ;  /* 0x8000000c10107221 */ /* 0x000fe20000000000 */
[----:B------:R-:W-:Y:S01]  /*0490*/  FFMA R5, R4, R4, R5 ;  /* 0x0000000404057223 */ /* 0x000fe20000000005 */
[----:B------:R-:W-:Y:S01]  /*04a0*/  FMUL R17, R17, R17 ;  /* 0x0000001111117220 */ /* 0x000fe20000400000 */
[----:B------:R-:W-:Y:S01]  /*04b0*/  FADD R14, R18, -R14 ;  /* 0x8000000e120e7221 */ /* 0x000fe20000000000 */
[----:B------:R-:W-:Y:S01]  /*04c0*/  FADD R7, R11, -R7 ;  /* 0x800000070b077221 */ /* 0x000fe20000000000 */
[----:B------:R-:W-:Y:S01]  /*04d0*/  FFMA R10, R10, R10, R5 ;  /* 0x0000000a0a0a7223 */ /* 0x000fe20000000005 */
[----:B------:R-:W-:Y:S01]  /*04e0*/  FFMA R17, R16, R16, R17 ;  /* 0x0000001010117223 */ /* 0x000fe20000000011 */
[----:B------:R-:W-:-:S02]  /*04f0*/  FADD R15, R19, -R15 ;  /* 0x8000000f130f7221 */ /* 0x000fc40000000000 */
[----:B------:R-:W-:Y:S01]  /*0500*/  FFMA R10, R7, R7, R10 ;  /* 0x00000007070a7223 */ /* 0x000fe2000000000a */
[----:B------:R-:W-:-:S03]  /*0510*/  FFMA R14, R14, R14, R17 ;  /* 0x0000000e0e0e7223 */ /* 0x000fc60000000011 */
[----:B------:R-:W-:Y:S01]  /*0520*/  FADD R25, R25, R10 ;  /* 0x0000000a19197221 */ /* 0x000fe20000000000 */
[----:B------:R-:W-:-:S04]  /*0530*/  FFMA R14, R15, R15, R14 ;  /* 0x0000000f0f0e7223 */ /* 0x000fc8000000000e */
[----:B------:R-:W-:Y:S01]  /*0540*/  FADD R25, R25, R14 ;  /* 0x0000000e19197221 */ /* 0x000fe20000000000 */
[----:B------:R-:W-:Y:S06]  /*0550*/  @P0 BRA `(.L_x_83) ;  /* 0xfffffffc00180947 */ /* 0x000fec000383ffff */
[----:B------:R-:W-:-:S07]  /*0560*/  IADD3 R23, PT, PT, R23, -0x8, RZ ;  /* 0xfffffff817177810 */ /* 0x000fce0007ffe0ff */
.L_x_82:
[----:B------:R-:W-:-:S13]  /*0570*/  LOP3.LUT P0, R20, R20, 0x3, RZ, 0xc0, !PT ;  /* 0x0000000314147812 */ /* 0x000fda000780c0ff */
[----:B------:R-:W-:Y:S05]  /*0580*/  @!P0 BRA `(.L_x_81) ;  /* 0x0000000000c88947 */ /* 0x000fea0003800000 */
[----:B------:R-:W-:Y:S02]  /*0590*/  ISETP.NE.AND P1, PT, R20, 0x1, PT ;  /* 0x000000011400780c */ /* 0x000fe40003f25270 */
[----:B------:R-:W-:-:S11]  /*05a0*/  LOP3.LUT P0, RZ, R21, 0x4, RZ, 0xc0, !PT ;  /* 0x0000000415ff7812 */ /* 0x000fd6000780c0ff */
[----:B------:R-:W-:Y:S05]  /*05b0*/  @!P1 BRA `(.L_x_84) ;  /* 0x0000000000789947 */ /* 0x000fea0003800000 */
[----:B------:R-:W0:Y:S01]  /*05c0*/  LDC.64 R12, c[0x0][0x388] ;  /* 0x0000e200ff0c7b82 */ /* 0x000e220000000a00 */
[----:B------:R-:W-:-:S04]  /*05d0*/  IADD3 R5, PT, PT, R0, R23, RZ ;  /* 0x0000001700057210 */ /* 0x000fc80007ffe0ff */
[----:B------:R-:W-:-:S03]  /*05e0*/  IADD3 R17, PT, PT, R5, 0x4, RZ ;  /* 0x0000000405117810 */ /* 0x000fc60007ffe0ff */
[----:B------:R-:W1:Y:S01]  /*05f0*/  LDC.64 R20, c[0x0][0x380] ;  /* 0x0000e000ff147b82 */ /* 0x000e620000000a00 */
[----:B0-----:R-:W-:-:S04]  /*0600*/  IMAD.WIDE.U32 R8, R5, 0x4, R12 ;  /* 0x0000000405087825 */ /* 0x001fc800078e000c */
[----:B------:R-:W-:Y:S02]  /*0610*/  IMAD.WIDE.U32 R16, R17, 0x4, R12 ;  /* 0x0000000411107825 */ /* 0x000fe400078e000c */
[----:B------:R-:W2:Y:S02]  /*0620*/  LDG.E.128.CONSTANT R8, desc[UR6][R8.64] ;  /* 0x0000000608087981 */ /* 0x000ea4000c1e9d00 */
[C---:B-1----:R-:W-:Y:S02]  /*0630*/  IMAD.WIDE.U32 R20, R23.reuse, 0x4, R20 ;  /* 0x0000000417147825 */ /* 0x042fe400078e0014 */
[----:B------:R-:W3:Y:S04]  /*0640*/  LDG.E.128.CONSTANT R16, desc[UR6][R16.64] ;  /* 0x0000000610107981 */ /* 0x000ee8000c1e9d00 */
[----:B------:R-:W2:Y:S04]  /*0650*/  LDG.E.128.CONSTANT R4, desc[UR6][R20.64] ;  /* 0x0000000614047981 */ /* 0x000ea8000c1e9d00 */
[----:B------:R-:W3:Y:S01]  /*0660*/  LDG.E.128.CONSTANT R12, desc[UR6][R20.64+0x10] ;  /* 0x00001006140c7981 */ /* 0x000ee2000c1e9d00 */
        /* <DEDUP_REMOVED lines=18> */
[----:B------:R-:W-:-:S07]  /*0790*/  FADD R25, R6, R15 ;  /* 0x0000000f06197221 */ /* 0x000fce0000000000 */
.L_x_84:
[----:B------:R-:W-:Y:S05]  /*07a0*/  @P0 BRA `(.L_x_81) ;  /* 0x0000000000400947 */ /* 0x000fea0003800000 */
[----:B------:R-:W0:Y:S01]  /*07b0*/  LDC.64 R4, c[0x0][0x380] ;  /* 0x0000e000ff047b82 */ /* 0x000e220000000a00 */
[----:B------:R-:W-:-:S07]  /*07c0*/  IADD3 R7, PT, PT, R0, R23, RZ ;  /* 0x0000001700077210 */ /* 0x000fce0007ffe0ff */
[----:B------:R-:W1:Y:S01]  /*07d0*/  LDC.64 R8, c[0x0][0x388] ;  /* 0x0000e200ff087b82 */ /* 0x000e620000000a00 */
[----:B0-----:R-:W-:-:S04]  /*07e0*/  IMAD.WIDE.U32 R4, R23, 0x4, R4 ;  /* 0x0000000417047825 */ /* 0x001fc800078e0004 */
[----:B-1----:R-:W-:Y:S02]  /*07f0*/  IMAD.WIDE.U32 R8, R7, 0x4, R8 ;  /* 0x0000000407087825 */ /* 0x002fe400078e0008 */
[----:B------:R-:W2:Y:S04]  /*0800*/  LDG.E.128.CONSTANT R4, desc[UR6][R4.64] ;  /* 0x0000000604047981 */ /* 0x000ea8000c1e9d00 */
[----:B------:R-:W2:Y:S02]  /*0810*/  LDG.E.128.CONSTANT R8, desc[UR6][R8.64] ;  /* 0x0000000608087981 */ /* 0x000ea4000c1e9d00 */
[----:B--2---:R-:W-:Y:S01]  /*0820*/  FADD R13, R5, -R9 ;  /* 0x80000009050d7221 */ /* 0x004fe20000000000 */
[----:B------:R-:W-:Y:S01]  /*0830*/  FADD R12, R4, -R8 ;  /* 0x80000008040c7221 */ /* 0x000fe20000000000 */
[----:B------:R-:W-:Y:S01]  /*0840*/  FADD R6, R6, -R10 ;  /* 0x8000000a06067221 */ /* 0x000fe20000000000 */
[----:B------:R-:W-:Y:S01]  /*0850*/  FADD R7, R7, -R11 ;  /* 0x8000000b07077221 */ /* 0x000fe20000000000 */
[----:B------:R-:W-:-:S04]  /*0860*/  FMUL R13, R13, R13 ;  /* 0x0000000d0d0d7220 */ /* 0x000fc80000400000 */
[----:B------:R-:W-:-:S04]  /*0870*/  FFMA R13, R12, R12, R13 ;  /* 0x0000000c0c0d7223 */ /* 0x000fc8000000000d */
[----:B------:R-:W-:-:S04]  /*0880*/  FFMA R6, R6, R6, R13 ;  /* 0x0000000606067223 */ /* 0x000fc8000000000d */
[----:B------:R-:W-:-:S04]  /*0890*/  FFMA R6, R7, R7, R6 ;  /* 0x0000000707067223 */ /* 0x000fc80000000006 */
[----:B------:R-:W-:-:S07]  /*08a0*/  FADD R25, R25, R6 ;  /* 0x0000000619197221 */ /* 0x000fce0000000000 */
.L_x_81:
[----:B------:R-:W0:Y:S02]  /*08b0*/  LDC R4, c[0x0][0x398] ;  /* 0x0000e600ff047b82 */ /* 0x000e240000000800 */
[----:B0-----:R-:W-:-:S13]  /*08c0*/  ISETP.NE.AND P0, PT, R3, R4, PT ;  /* 0x000000040300720c */ /* 0x001fda0003f05270 */
[----:B------:R-:W-:Y:S05]  /*08d0*/  @!P0 BRA `(.L_x_85) ;  /* 0x0000000c00848947 */ /* 0x000fea0003800000 */
[----:B------:R-:W-:-:S04]  /*08e0*/  VIADDMNMX.U32 R4, R3, 0x1, R4, !PT ;  /* 0x0000000103047846 */ /* 0x000fc80007800004 */
[----:B------:R-:W-:-:S04]  /*08f0*/  IADD3 R5, PT, PT, R3, -R4, RZ ;  /* 0x8000000403057210 */ /* 0x000fc80007ffe0ff */
[----:B------:R-:W-:Y:S02]  /*0900*/  ISETP.GT.U32.AND P0, PT, R5, -0x10, PT ;  /* 0xfffffff00500780c */ /* 0x000fe40003f04070 */
[----:B------:R-:W-:-:S04]  /*0910*/  IADD3 R5, PT, PT, -R3, R4, RZ ;  /* 0x0000000403057210 */ /* 0x000fc80007ffe1ff */
[----:B------:R-:W-:-:S07]  /*0920*/  LOP3.LUT R6, R5, 0xf, RZ, 0xc0, !PT ;  /* 0x0000000f05067812 */ /* 0x000fce00078ec0ff */
[----:B------:R-:W-:Y:S05]  /*0930*/  @P0 BRA `(.L_x_86) ;  /* 0x0000000400b40947 */ /* 0x000fea0003800000 */
[----:B------:R-:W-:Y:S02]  /*0940*/  LOP3.LUT R8, R5, 0xfffffff0, RZ, 0xc0, !PT ;  /* 0xfffffff005087812 */ /* 0x000fe400078ec0ff */
[----:B------:R-:W-:Y:S02]  /*0950*/  IADD3 R7, PT, PT, R3, 0x7, RZ ;  /* 0x0000000703077810 */ /* 0x000fe40007ffe0ff */
[----:B------:R-:W-:Y:S02]  /*0960*/  IADD3 R3, PT, PT, R0, R3, RZ ;  /* 0x0000000300037210 */ /* 0x000fe40007ffe0ff */
[----:B------:R-:W-:-:S07]  /*0970*/  IADD3 R8, PT, PT, -R8, RZ, RZ ;  /* 0x000000ff08087210 */ /* 0x000fce0007ffe1ff */
.L_x_87:
[----:B------:R-:W0:Y:S01]  /*0980*/  LDC.64 R10, c[0x0][0x388] ;  /* 0x0000e200ff0a7b82 */ /* 0x000e220000000a00 */
[----:B------:R-:W-:-:S07]  /*0990*/  IADD3 R9, PT, PT, R7, -0x7, RZ ;  /* 0xfffffff907097810 */ /* 0x000fce0007ffe0ff */
[----:B------:R-:W1:Y:S01]  /*09a0*/  LDC.64 R12, c[0x0][0x380] ;  /* 0x0000e000ff0c7b82 */ /* 0x000e620000000a00 */
[C---:B------:R-:W-:Y:S01]  /*09b0*/  IADD3 R23, PT, PT, R3.reuse, 0x1, RZ ;  /* 0x0000000103177810 */ /* 0x040fe20007ffe0ff */
[----:B0-----:R-:W-:-:S04]  /*09c0*/  IMAD.WIDE.U32 R16, R3, 0x4, R10 ;  /* 0x0000000403107825 */ /* 0x001fc800078e000a */
[----:B-1----:R-:W-:Y:S02]  /*09d0*/  IMAD.WIDE.U32 R12, R9, 0x4, R12 ;  /* 0x00000004090c7825 */ /* 0x002fe400078e000c */
[----:B------:R-:W2:Y:S04]  /*09e0*/  LDG.E.CONSTANT R9, desc[UR6][R16.64] ;  /* 0x0000000610097981 */ /* 0x000ea8000c1e9900 */
[----:B------:R-:W2:Y:S01]  /*09f0*/  LDG.E.CONSTANT R24, desc[UR6][R12.64] ;  /* 0x000000060c187981 */ /* 0x000ea2000c1e9900 */
[----:B------:R-:W-:-:S03]  /*0a00*/  IMAD.WIDE.U32 R22, R23, 0x4, R10 ;  /* 0x0000000417167825 */ /* 0x000fc600078e000a */
[----:B------:R-:W3:Y:S04]  /*0a10*/  LDG.E.CONSTANT R18, desc[UR6][R12.64+0x4] ;  /* 0x000004060c127981 */ /* 0x000ee8000c1e9900 */
[----:B------:R0:W3:Y:S01]  /*0a20*/  LDG.E.CONSTANT R19, desc[UR6][R22.64] ;  /* 0x0000000616137981 */ /* 0x0000e2000c1e9900 */
[----:B------:R-:W-:-:S03]  /*0a30*/  IADD3 R29, PT, PT, R3, 0x2, RZ ;  /* 0x00000002031d7810 */ /* 0x000fc60007ffe0ff */
[----:B------:R-:W4:Y:S02]  /*0a40*/  LDG.E.CONSTANT R14, desc[UR6][R12.64+0x8] ;  /* 0x000008060c0e7981 */ /* 0x000f24000c1e9900 */
[--C-:B------:R-:W-:Y:S01]  /*0a50*/  IMAD.WIDE.U32 R28, R29, 0x4, R10.reuse ;  /* 0x000000041d1c7825 */ /* 0x100fe200078e000a */
[C---:B------:R-:W-:Y:S01]  /*0a60*/  IADD3 R33, PT, PT, R3.reuse, 0x3, RZ ;  /* 0x0000000303217810 */ /* 0x040fe20007ffe0ff */
[----:B------:R-:W5:Y:S04]  /*0a70*/  LDG.E.CONSTANT R16, desc[UR6][R12.64+0xc] ;  /* 0x00000c060c107981 */ /* 0x000f68000c1e9900 */
[----:B------:R-:W4:Y:S01]  /*0a80*/  LDG.E.CONSTANT R15, desc[UR6][R28.64] ;  /* 0x000000061c0f7981 */ /* 0x000f22000c1e9900 */
[----:B------:R-:W-:Y:S01]  /*0a90*/  IADD3 R21, PT, PT, R3, 0x4, RZ ;  /* 0x0000000403157810 */ /* 0x000fe20007ffe0ff */
[----:B------:R-:W-:Y:S01]  /*0aa0*/  IMAD.WIDE.U32 R32, R33, 0x4, R10 ;  /* 0x0000000421207825 */ /* 0x000fe200078e000a */
[----:B------:R-:W-:-:S03]  /*0ab0*/  IADD3 R31, PT, PT, R3, 0x5, RZ ;  /* 0x00000005031f7810 */ /* 0x000fc60007ffe0ff */
[--C-:B------:R-:W-:Y:S01]  /*0ac0*/  IMAD.WIDE.U32 R20, R21, 0x4, R10.reuse ;  /* 0x0000000415147825 */ /* 0x100fe200078e000a */
[----:B------:R1:W5:Y:S03]  /*0ad0*/  LDG.E.CONSTANT R27, desc[UR6][R32.64] ;  /* 0x00000006201b7981 */ /* 0x000366000c1e9900 */
[----:B0-----:R-:W-:Y:S01]  /*0ae0*/  IMAD.WIDE.U32 R22, R31, 0x4, R10 ;  /* 0x000000041f167825 */ /* 0x001fe200078e000a */
[----:B------:R-:W5:Y:S01]  /*0af0*/  LDG.E.CONSTANT R17, desc[UR6][R20.64] ;  /* 0x0000000614117981 */ /* 0x000f62000c1e9900 */
[----:B------:R-:W-:-:S03]  /*0b00*/  IADD3 R31, PT, PT, R3, 0x6, RZ ;  /* 0x00000006031f7810 */ /* 0x000fc60007ffe0ff */
[----:B------:R-:W5:Y:S01]  /*0b10*/  LDG.E.CONSTANT R28, desc[UR6][R12.64+0x10] ;  /* 0x000010060c1c7981 */ /* 0x000f62000c1e9900 */
[----:B-1----:R-:W-:Y:S01]  /*0b20*/  IADD3 R33, PT, PT, R3, 0x7, RZ ;  /* 0x0000000703217810 */ /* 0x002fe20007ffe0ff */
[----:B------:R-:W-:Y:S02]  /*0b30*/  IMAD.WIDE.U32 R30, R31, 0x4, R10 ;  /* 0x000000041f1e7825 */ /* 0x000fe400078e000a */
[----:B------:R0:W5:Y:S04]  /*0b40*/  LDG.E.CONSTANT R26, desc[UR6][R22.64] ;  /* 0x00000006161a7981 */ /* 0x000168000c1e9900 */
[----:B------:R-:W5:Y:S04]  /*0b50*/  LDG.E.CONSTANT R20, desc[UR6][R12.64+0x18] ;  /* 0x000018060c147981 */ /* 0x000f68000c1e9900 */
[----:B------:R-:W5:Y:S01]  /*0b60*/  LDG.E.CONSTANT R22, desc[UR6][R12.64+0x1c] ;  /* 0x00001c060c167981 */ /* 0x000f62000c1e9900 */
[----:B0-----:R-:W-:Y:S01]  /*0b70*/  IADD3 R23, PT, PT, R3, 0x8, RZ ;  /* 0x0000000803177810 */ /* 0x001fe20007ffe0ff */
[----:B--2---:R-:W-:-:S02]  /*0b80*/  FADD R24, R24, -R9 ;  /* 0x8000000918187221 */ /* 0x004fc40000000000 */
[----:B------:R-:W2:Y:S02]  /*0b90*/  LDG.E.CONSTANT R9, desc[UR6][R30.64] ;  /* 0x000000061e097981 */ /* 0x000ea4000c1e9900 */
[----:B------:R-:W-:Y:S02]  /*0ba0*/  FFMA R29, R24, R24, R25 ;  /* 0x00000018181d7223 */ /* 0x000fe40000000019 */
[----:B------:R-:W2:Y:S01]  /*0bb0*/  LDG.E.CONSTANT R25, desc[UR6][R12.64+0x14] ;  /* 0x000014060c197981 */ /* 0x000ea2000c1e9900 */
[----:B---3--:R-:W-:Y:S01]  /*0bc0*/  FADD R24, R18, -R19 ;  /* 0x8000001312187221 */ /* 0x008fe20000000000 */
[----:B------:R-:W-:-:S05]  /*0bd0*/  IMAD.WIDE.U32 R18, R33, 0x4, R10 ;  /* 0x0000000421127825 */ /* 0x000fca00078e000a */
[----:B------:R0:W3:Y:S01]  /*0be0*/  LDG.E.CONSTANT R21, desc[UR6][R18.64] ;  /* 0x0000000612157981 */ /* 0x0000e2000c1e9900 */
[----:B------:R-:W-:-:S03]  /*0bf0*/  FFMA R29, R24, R24, R29 ;  /* 0x00000018181d7223 */ /* 0x000fc6000000001d */
[----:B------:R-:W3:Y:S01]  /*0c00*/  LDG.E.CONSTANT R24, desc[UR6][R12.64+0x20] ;  /* 0x000020060c187981 */ /* 0x000ee2000c1e9900 */
[----:B----4-:R-:W-:Y:S01]  /*0c10*/  FADD R32, R14, -R15 ;  /* 0x8000000f0e207221 */ /* 0x010fe20000000000 */
[----:B------:R-:W-:-:S05]  /*0c20*/  IMAD.WIDE.U32 R14, R23, 0x4, R10 ;  /* 0x00000004170e7825 */ /* 0x000fca00078e000a */
[----:B------:R1:W4:Y:S01]  /*0c30*/  LDG.E.CONSTANT R23, desc[UR6][R14.64] ;  /* 0x000000060e177981 */ /* 0x000322000c1e9900 */
[----:B------:R-:W-:Y:S01]  /*0c40*/  FFMA R29, R32, R32, R29 ;  /* 0x00000020201d7223 */ /* 0x000fe2000000001d */
[----:B-----5:R-:W-:Y:S01]  /*0c50*/  FADD R16, R16, -R27 ;  /* 0x8000001b10107221 */ /* 0x020fe20000000000 */
[----:B0-----:R-:W-:-:S03]  /*0c60*/  IADD3 R19, PT, PT, R3, 0xa, RZ ;  /* 0x0000000a03137810 */ /* 0x001fc60007ffe0ff */
[----:B------:R-:W-:Y:S01]  /*0c70*/  FFMA R29, R16, R16, R29 ;  /* 0x00000010101d7223 */ /* 0x000fe2000000001d */
[----:B------:R-:W-:Y:S01]  /*0c80*/  FADD R28, R28, -R17 ;  /* 0x800000111c1c7221 */ /* 0x000fe20000000000 */
[----:B------:R-:W-:-:S03]  /*0c90*/  IADD3 R17, PT, PT, R3, 0x9, RZ ;  /* 0x0000000903117810 */ /* 0x000fc60007ffe0ff */
[----:B------:R-:W-:Y:S02]  /*0ca0*/  FFMA R29, R28, R28, R29 ;  /* 0x0000001c1c1d7223 */ /* 0x000fe4000000001d */
[----:B-1----:R-:W-:-:S04]  /*0cb0*/  IMAD.WIDE.U32 R14, R17, 0x4, R10 ;  /* 0x00000004110e7825 */ /* 0x002fc800078e000a */
[----:B------:R-:W-:Y:S01]  /*0cc0*/  IMAD.WIDE.U32 R16, R19, 0x4, R10 ;  /* 0x0000000413107825 */ /* 0x000fe200078e000a */
[C---:B------:R-:W-:Y:S02]  /*0cd0*/  IADD3 R31, PT, PT, R3.reuse, 0xe, RZ ;  /* 0x0000000e031f7810 */ /* 0x040fe40007ffe0ff */
[----:B------:R-:W-:Y:S01]  /*0ce0*/  IADD3 R33, PT, PT, R3, 0xf, RZ ;  /* 0x0000000f03217810 */ /* 0x000fe20007ffe0ff */
[----:B--2---:R-:W-:Y:S01]  /*0cf0*/  FADD R26, R25, -R26 ;  /* 0x8000001a191a7221 */ /* 0x004fe20000000000 */
[C---:B------:R-:W-:Y:S01]  /*0d00*/  IADD3 R25, PT, PT, R3.reuse, 0xb, RZ ;  /* 0x0000000b03197810 */ /* 0x040fe20007ffe0ff */
[----:B------:R-:W-:Y:S02]  /*0d10*/  FADD R27, R20, -R9 ;  /* 0x80000009141b7221 */ /* 0x000fe40000000000 */
[----:B------:R-:W-:Y:S01]  /*0d20*/  FFMA R26, R26, R26, R29 ;  /* 0x0000001a1a1a7223 */ /* 0x000fe2000000001d */
[----:B------:R-:W-:Y:S01]  /*0d30*/  IADD3 R29, PT, PT, R3, 0xc, RZ ;  /* 0x0000000c031d7810 */ /* 0x000fe20007ffe0ff */
[----:B------:R-:W-:Y:S01]  /*0d40*/  IMAD.WIDE.U32 R18, R25, 0x4, R10 ;  /* 0x0000000419127825 */ /* 0x000fe200078e000a */
[----:B------:R-:W2:Y:S03]  /*0d50*/  LDG.E.CONSTANT R20, desc[UR6][R12.64+0x24] ;  /* 0x000024060c147981 */ /* 0x000ea6000c1e9900 */
[----:B------:R-:W-:Y:S01]  /*0d60*/  FFMA R28, R27, R27, R26 ;  /* 0x0000001b1b1c7223 */ /* 0x000fe2000000001a */
[----:B------:R0:W2:Y:S01]  /*0d70*/  LDG.E.CONSTANT R25, desc[UR6][R14.64] ;  /* 0x000000060e197981 */ /* 0x0000a2000c1e9900 */
[----:B---3--:R-:W-:Y:S01]  /*0d80*/  FADD R21, R22, -R21 ;  /* 0x8000001516157221 */ /* 0x008fe20000000000 */
[--C-:B------:R-:W-:Y:S01]  /*0d90*/  IMAD.WIDE.U32 R26, R29, 0x4, R10.reuse ;  /* 0x000000041d1a7825 */ /* 0x100fe200078e000a */
[----:B------:R-:W-:Y:S01]  /*0da0*/  IADD3 R29, PT, PT, R3, 0xd, RZ ;  /* 0x0000000d031d7810 */ /* 0x000fe20007ffe0ff */
[----:B------:R1:W3:Y:S04]  /*0db0*/  LDG.E.CONSTANT R9, desc[UR6][R16.64] ;  /* 0x0000000610097981 */ /* 0x0002e8000c1e9900 */
[----:B------:R-:W3:Y:S04]  /*0dc0*/  LDG.E.CONSTANT R22, desc[UR6][R12.64+0x28] ;  /* 0x000028060c167981 */ /* 0x000ee8000c1e9900 */
[----:B------:R-:W5:Y:S01]  /*0dd0*/  LDG.E.CONSTANT R18, desc[UR6][R18.64] ;  /* 0x0000000612127981 */ /* 0x000f62000c1e9900 */
[----:B0-----:R-:W-:-:S03]  /*0de0*/  IMAD.WIDE.U32 R14, R29, 0x4, R10 ;  /* 0x000000041d0e7825 */ /* 0x001fc600078e000a */
[----:B------:R-:W5:Y:S01]  /*0df0*/  LDG.E.CONSTANT R26, desc[UR6][R26.64] ;  /* 0x000000061a1a7981 */ /* 0x000f62000c1e9900 */
[----:B-1----:R-:W-:-:S03]  /*0e00*/  IMAD.WIDE.U32 R16, R31, 0x4, R10 ;  /* 0x000000041f107825 */ /* 0x002fc600078e000a */
[----:B------:R-:W5:Y:S04]  /*0e10*/  LDG.E.CONSTANT R29, desc[UR6][R12.64+0x30] ;  /* 0x000030060c1d7981 */ /* 0x000f68000c1e9900 */
[----:B------:R-:W5:Y:S01]  /*0e20*/  LDG.E.CONSTANT R19, desc[UR6][R12.64+0x2c] ;  /* 0x00002c060c137981 */ /* 0x000f62000c1e9900 */
[----:B------:R-:W-:-:S03]  /*0e30*/  IMAD.WIDE.U32 R10, R33, 0x4, R10 ;  /* 0x00000004210a7825 */ /* 0x000fc600078e000a */
[----:B------:R-:W5:Y:S01]  /*0e40*/  LDG.E.CONSTANT R14, desc[UR6][R14.64] ;  /* 0x000000060e0e7981 */ /* 0x000f62000c1e9900 */
[----:B----4-:R-:W-:-:S03]  /*0e50*/  FADD R24, R24, -R23 ;  /* 0x8000001718187221 */ /* 0x010fc60000000000 */
[----:B------:R-:W4:Y:S04]  /*0e60*/  LDG.E.CONSTANT R31, desc[UR6][R12.64+0x34] ;  /* 0x000034060c1f7981 */ /* 0x000f28000c1e9900 */
[----:B------:R-:W4:Y:S04]  /*0e70*/  LDG.E.CONSTANT R16, desc[UR6][R16.64] ;  /* 0x0000000610107981 */ /* 0x000f28000c1e9900 */
[----:B------:R-:W4:Y:S04]  /*0e80*/  LDG.E.CONSTANT R23, desc[UR6][R12.64+0x38] ;  /* 0x000038060c177981 */ /* 0x000f28000c1e9900 */
[----:B------:R-:W4:Y:S04]  /*0e90*/  LDG.E.CONSTANT R27, desc[UR6][R12.64+0x3c] ;  /* 0x00003c060c1b7981 */ /* 0x000f28000c1e9900 */
[----:B------:R-:W4:Y:S01]  /*0ea0*/  LDG.E.CONSTANT R10, desc[UR6][R10.64] ;  /* 0x000000060a0a7981 */ /* 0x000f22000c1e9900 */
[----:B------:R-:W-:-:S04]  /*0eb0*/  FFMA R21, R21, R21, R28 ;  /* 0x0000001515157223 */ /* 0x000fc8000000001c */
[----:B------:R-:W-:Y:S01]  /*0ec0*/  FFMA R21, R24, R24, R21 ;  /* 0x0000001818157223 */ /* 0x000fe20000000015 */
[----:B------:R-:W-:-:S04]  /*0ed0*/  IADD3 R8, PT, PT, R8, 0x10, RZ ;  /* 0x0000001008087810 */ /* 0x000fc80007ffe0ff */
[----:B------:R-:W-:Y:S02]  /*0ee0*/  ISETP.NE.AND P0, PT, R8, RZ, PT ;  /* 0x000000ff0800720c */ /* 0x000fe40003f05270 */
[----:B------:R-:W-:Y:S02]  /*0ef0*/  IADD3 R7, PT, PT, R7, 0x10, RZ ;  /* 0x0000001007077810 */ /* 0x000fe40007ffe0ff */
[----:B------:R-:W-:Y:S01]  /*0f00*/  IADD3 R3, PT, PT, R3, 0x10, RZ ;  /* 0x0000001003037810 */ /* 0x000fe20007ffe0ff */
[----:B--2---:R-:W-:-:S04]  /*0f10*/  FADD R20, R20, -R25 ;  /* 0x8000001914147221 */ /* 0x004fc80000000000 */
[----:B------:R-:W-:Y:S01]  /*0f20*/  FFMA R21, R20, R20, R21 ;  /* 0x0000001414157223 */ /* 0x000fe20000000015 */
[----:B---3--:R-:W-:-:S04]  /*0f30*/  FADD R22, R22, -R9 ;  /* 0x8000000916167221 */ /* 0x008fc80000000000 */
[----:B------:R-:W-:Y:S01]  /*0f40*/  FFMA R21, R22, R22, R21 ;  /* 0x0000001616157223 */ /* 0x000fe20000000015 */
[----:B-----5:R-:W-:Y:S01]  /*0f50*/  FADD R26, R29, -R26 ;  /* 0x8000001a1d1a7221 */ /* 0x020fe20000000000 */
[----:B------:R-:W-:-:S04]  /*0f60*/  FADD R18, R19, -R18 ;  /* 0x8000001213127221 */ /* 0x000fc80000000000 */
[----:B------:R-:W-:-:S04]  /*0f70*/  FFMA R21, R18, R18, R21 ;  /* 0x0000001212157223 */ /* 0x000fc80000000015 */
[----:B------:R-:W-:Y:S01]  /*0f80*/  FFMA R21, R26, R26, R21 ;  /* 0x0000001a1a157223 */ /* 0x000fe20000000015 */
[----:B----4-:R-:W-:-:S04]  /*0f90*/  FADD R14, R31, -R14 ;  /* 0x8000000e1f0e7221 */ /* 0x010fc80000000000 */
[----:B------:R-:W-:Y:S01]  /*0fa0*/  FFMA R21, R14, R14, R21 ;  /* 0x0000000e0e157223 */ /* 0x000fe20000000015 */
[----:B------:R-:W-:-:S04]  /*0fb0*/  FADD R16, R23, -R16 ;  /* 0x8000001017107221 */ /* 0x000fc80000000000 */
[----:B------:R-:W-:Y:S01]  /*0fc0*/  FFMA R21, R16, R16, R21 ;  /* 0x0000001010157223 */ /* 0x000fe20000000015 */
[----:B------:R-:W-:-:S04]  /*0fd0*/  FADD R10, R27, -R10 ;  /* 0x8000000a1b0a7221 */ /* 0x000fc80000000000 */
[----:B------:R-:W-:Y:S01]  /*0fe0*/  FFMA R25, R10, R10, R21 ;  /* 0x0000000a0a197223 */ /* 0x000fe20000000015 */
[----:B------:R-:W-:Y:S06]  /*0ff0*/  @P0 BRA `(.L_x_87) ;  /* 0xfffffff800600947 */ /* 0x000fec000383ffff */
[----:B------:R-:W-:-:S07]  /*1000*/  IADD3 R3, PT, PT, R7, -0x7, RZ ;  /* 0xfffffff907037810 */ /* 0x000fce0007ffe0ff */
.L_x_86:
[----:B------:R-:W-:-:S13]  /*1010*/  ISETP.NE.AND P0, PT, R6, RZ, PT ;  /* 0x000000ff0600720c */ /* 0x000fda0003f05270 */
[----:B------:R-:W-:Y:S05]  /*1020*/  @!P0 BRA `(.L_x_85) ;  /* 0x0000000400b08947 */ /* 0x000fea0003800000 */
[----:B------:R-:W-:Y:S02]  /*1030*/  ISETP.GE.U32.AND P0, PT, R6, 0x8, PT ;  /* 0x000000080600780c */ /* 0x000fe40003f06070 */
[----:B------:R-:W-:-:S04]  /*1040*/  LOP3.LUT R5, R5, 0x7, RZ, 0xc0, !PT ;  /* 0x0000000705057812 */ /* 0x000fc800078ec0ff */
[----:B------:R-:W-:-:S07]  /*1050*/  ISETP.NE.AND P1, PT, R5, RZ, PT ;  /* 0x000000ff0500720c */ /* 0x000fce0003f25270 */
[----:B------:R-:W-:Y:S06]  /*1060*/  @!P0 BRA `(.L_x_88) ;  /* 0x0000000000d08947 */ /* 0x000fec0003800000 */
[----:B------:R-:W0:Y:S01]  /*1070*/  LDC.64 R8, c[0x0][0x388] ;  /* 0x0000e200ff087b82 */ /* 0x000e220000000a00 */
[----:B------:R-:W-:-:S04]  /*1080*/  IADD3 R15, PT, PT, R0, R3, RZ ;  /* 0x00000003000f7210 */ /* 0x000fc80007ffe0ff */
[C---:B------:R-:W-:Y:S02]  /*1090*/  IADD3 R27, PT, PT, R15.reuse, 0x1, RZ ;  /* 0x000000010f1b7810 */ /* 0x040fe40007ffe0ff */
[C---:B------:R-:W-:Y:S01]  /*10a0*/  IADD3 R31, PT, PT, R15.reuse, 0x2, RZ ;  /* 0x000000020f1f7810 */ /* 0x040fe20007ffe0ff */
[----:B------:R-:W1:Y:S01]  /*10b0*/  LDC.64 R6, c[0x0][0x380] ;  /* 0x0000e000ff067b82 */ /* 0x000e620000000a00 */
[C---:B------:R-:W-:Y:S02]  /*10c0*/  IADD3 R11, PT, PT, R15.reuse, 0x3, RZ ;  /* 0x000000030f0b7810 */ /* 0x040fe40007ffe0ff */
[C---:B------:R-:W-:Y:S01]  /*10d0*/  IADD3 R13, PT, PT, R15.reuse, 0x4, RZ ;  /* 0x000000040f0d7810 */ /* 0x040fe20007ffe0ff */
[----:B0-----:R-:W-:-:S04]  /*10e0*/  IMAD.WIDE.U32 R16, R15, 0x4, R8 ;  /* 0x000000040f107825 */ /* 0x001fc800078e0008 */
[----:B------:R-:W-:Y:S01]  /*10f0*/  IMAD.WIDE.U32 R26, R27, 0x4, R8 ;  /* 0x000000041b1a7825 */ /* 0x000fe200078e0008 */
[----:B------:R0:W2:Y:S03]  /*1100*/  LDG.E.CONSTANT R19, desc[UR6][R16.64] ;  /* 0x0000000610137981 */ /* 0x0000a6000c1e9900 */
[----:B-1----:R-:W-:Y:S01]  /*1110*/  IMAD.WIDE.U32 R6, R3, 0x4, R6 ;  /* 0x0000000403067825 */ /* 0x002fe200078e0006 */
[----:B------:R-:W3:Y:S04]  /*1120*/  LDG.E.CONSTANT R22, desc[UR6][R26.64] ;  /* 0x000000061a167981 */ /* 0x000ee8000c1e9900 */
[----:B------:R-:W2:Y:S01]  /*1130*/  LDG.E.CONSTANT R18, desc[UR6][R6.64] ;  /* 0x0000000606127981 */ /* 0x000ea2000c1e9900 */
[----:B------:R-:W-:-:S03]  /*1140*/  IMAD.WIDE.U32 R30, R31, 0x4, R8 ;  /* 0x000000041f1e7825 */ /* 0x000fc600078e0008 */
[----:B------:R-:W3:Y:S01]  /*1150*/  LDG.E.CONSTANT R23, desc[UR6][R6.64+0x4] ;  /* 0x0000040606177981 */ /* 0x000ee2000c1e9900 */
[--C-:B------:R-:W-:Y:S01]  /*1160*/  IMAD.WIDE.U32 R10, R11, 0x4, R8.reuse ;  /* 0x000000040b0a7825 */ /* 0x100fe200078e0008 */
[----:B0-----:R-:W-:Y:S02]  /*1170*/  IADD3 R17, PT, PT, R15, 0x5, RZ ;  /* 0x000000050f117810 */ /* 0x001fe40007ffe0ff */
[----:B------:R-:W4:Y:S01]  /*1180*/  LDG.E.CONSTANT R20, desc[UR6][R30.64] ;  /* 0x000000061e147981 */ /* 0x000f22000c1e9900 */
[----:B------:R-:W-:-:S03]  /*1190*/  IMAD.WIDE.U32 R12, R13, 0x4, R8 ;  /* 0x000000040d0c7825 */ /* 0x000fc600078e0008 */
[----:B------:R-:W4:Y:S01]  /*11a0*/  LDG.E.CONSTANT R21, desc[UR6][R6.64+0x8] ;  /* 0x0000080606157981 */ /* 0x000f22000c1e9900 */
[----:B------:R-:W-:Y:S01]  /*11b0*/  IADD3 R33, PT, PT, R15, 0x6, RZ ;  /* 0x000000060f217810 */ /* 0x000fe20007ffe0ff */
[--C-:B------:R-:W-:Y:S02]  /*11c0*/  IMAD.WIDE.U32 R16, R17, 0x4, R8.reuse ;  /* 0x0000000411107825 */ /* 0x100fe400078e0008 */
[----:B------:R-:W5:Y:S04]  /*11d0*/  LDG.E.CONSTANT R10, desc[UR6][R10.64] ;  /* 0x000000060a0a7981 */ /* 0x000f68000c1e9900 */
[----:B------:R-:W5:Y:S01]  /*11e0*/  LDG.E.CONSTANT R27, desc[UR6][R6.64+0xc] ;  /* 0x00000c06061b7981 */ /* 0x000f62000c1e9900 */
[----:B------:R-:W-:Y:S01]  /*11f0*/  IADD3 R35, PT, PT, R15, 0x7, RZ ;  /* 0x000000070f237810 */ /* 0x000fe20007ffe0ff */
[----:B------:R-:W-:-:S02]  /*1200*/  IMAD.WIDE.U32 R14, R33, 0x4, R8 ;  /* 0x00000004210e7825 */ /* 0x000fc400078e0008 */
[----:B------:R-:W5:Y:S04]  /*1210*/  LDG.E.CONSTANT R12, desc[UR6][R12.64] ;  /* 0x000000060c0c7981 */ /* 0x000f68000c1e9900 */
[----:B------:R-:W5:Y:S01]  /*1220*/  LDG.E.CONSTANT R29, desc[UR6][R6.64+0x10] ;  /* 0x00001006061d7981 */ /* 0x000f62000c1e9900 */
[----:B------:R-:W-:-:S03]  /*1230*/  IMAD.WIDE.U32 R8, R35, 0x4, R8 ;  /* 0x0000000423087825 */ /* 0x000fc600078e0008 */
[----:B------:R-:W5:Y:S04]  /*1240*/  LDG.E.CONSTANT R16, desc[UR6][R16.64] ;  /* 0x0000000610107981 */ /* 0x000f68000c1e9900 */
[----:B------:R-:W5:Y:S04]  /*1250*/  LDG.E.CONSTANT R31, desc[UR6][R6.64+0x14] ;  /* 0x00001406061f7981 */ /* 0x000f68000c1e9900 */
[----:B------:R-:W5:Y:S04]  /*1260*/  LDG.E.CONSTANT R14, desc[UR6][R14.64] ;  /* 0x000000060e0e7981 */ /* 0x000f68000c1e9900 */
[----:B------:R-:W5:Y:S04]  /*1270*/  LDG.E.CONSTANT R11, desc[UR6][R6.64+0x18] ;  /* 0x00001806060b7981 */ /* 0x000f68000c1e9900 */
[----:B------:R-:W5:Y:S04]  /*1280*/  LDG.E.CONSTANT R8, desc[UR6][R8.64] ;  /* 0x0000000608087981 */ /* 0x000f68000c1e9900 */
[----:B------:R-:W5:Y:S01]  /*1290*/  LDG.E.CONSTANT R13, desc[UR6][R6.64+0x1c] ;  /* 0x00001c06060d7981 */ /* 0x000f62000c1e9900 */
[----:B------:R-:W-:Y:S01]  /*12a0*/  IADD3 R3, PT, PT, R3, 0x8, RZ ;  /* 0x0000000803037810 */ /* 0x000fe20007ffe0ff */
[----:B--2---:R-:W-:-:S04]  /*12b0*/  FADD R18, R18, -R19 ;  /* 0x8000001312127221 */ /* 0x004fc80000000000 */
[----:B------:R-:W-:Y:S01]  /*12c0*/  FFMA R18, R18, R18, R25 ;  /* 0x0000001212127223 */ /* 0x000fe20000000019 */
[----:B---3--:R-:W-:-:S04]  /*12d0*/  FADD R23, R23, -R22 ;  /* 0x8000001617177221 */ /* 0x008fc80000000000 */
[----:B------:R-:W-:Y:S01]  /*12e0*/  FFMA R18, R23, R23, R18 ;  /* 0x0000001717127223 */ /* 0x000fe20000000012 */
[----:B----4-:R-:W-:-:S04]  /*12f0*/  FADD R21, R21, -R20 ;  /* 0x8000001415157221 */ /* 0x010fc80000000000 */
[----:B------:R-:W-:Y:S01]  /*1300*/  FFMA R18, R21, R21, R18 ;  /* 0x0000001515127223 */ /* 0x000fe20000000012 */
[----:B-----5:R-:W-:-:S04]  /*1310*/  FADD R27, R27, -R10 ;  /* 0x8000000a1b1b7221 */ /* 0x020fc80000000000 */
[----:B------:R-:W-:Y:S01]  /*1320*/  FFMA R18, R27, R27, R18 ;  /* 0x0000001b1b127223 */ /* 0x000fe20000000012 */
[----:B------:R-:W-:-:S04]  /*1330*/  FADD R29, R29, -R12 ;  /* 0x8000000c1d1d7221 */ /* 0x000fc80000000000 */
[----:B------:R-:W-:Y:S01]  /*1340*/  FFMA R18, R29, R29, R18 ;  /* 0x0000001d1d127223 */ /* 0x000fe20000000012 */
[----:B------:R-:W-:-:S04]  /*1350*/  FADD R31, R31, -R16 ;  /* 0x800000101f1f7221 */ /* 0x000fc80000000000 */
[----:B------:R-:W-:Y:S01]  /*1360*/  FFMA R18, R31, R31, R18 ;  /* 0x0000001f1f127223 */ /* 0x000fe20000000012 */
[----:B------:R-:W-:-:S04]  /*1370*/  FADD R11, R11, -R14 ;  /* 0x8000000e0b0b7221 */ /* 0x000fc80000000000 */
[----:B------:R-:W-:Y:S01]  /*1380*/  FFMA R18, R11, R11, R18 ;  /* 0x0000000b0b127223 */ /* 0x000fe20000000012 */
[----:B------:R-:W-:-:S04]  /*1390*/  FADD R13, R13, -R8 ;  /* 0x800000080d0d7221 */ /* 0x000fc80000000000 */
[----:B------:R-:W-:-:S07]  /*13a0*/  FFMA R25, R13, R13, R18 ;  /* 0x0000000d0d197223 */ /* 0x000fce0000000012 */
.L_x_88:
[----:B------:R-:W-:Y:S05]  /*13b0*/  @!P1 BRA `(.L_x_85) ;  /* 0x0000000000cc9947 */ /* 0x000fea0003800000 */
[----:B------:R-:W-:Y:S02]  /*13c0*/  ISETP.GE.U32.AND P0, PT, R5, 0x4, PT ;  /* 0x000000040500780c */ /* 0x000fe40003f06070 */
[----:B------:R-:W-:-:S04]  /*13d0*/  LOP3.LUT R6, R4, 0x3, RZ, 0xc0, !PT ;  /* 0x0000000304067812 */ /* 0x000fc800078ec0ff */
[----:B------:R-:W-:-:S07]  /*13e0*/  ISETP.NE.AND P1, PT, R6, RZ, PT ;  /* 0x000000ff0600720c */ /* 0x000fce0003f25270 */
[----:B------:R-:W-:Y:S06]  /*13f0*/  @!P0 BRA `(.L_x_89) ;  /* 0x0000000000708947 */ /* 0x000fec0003800000 */
[----:B------:R-:W0:Y:S01]  /*1400*/  LDC.64 R8, c[0x0][0x388] ;  /* 0x0000e200ff087b82 */ /* 0x000e220000000a00 */
[----:B------:R-:W-:-:S04]  /*1410*/  IADD3 R15, PT, PT, R0, R3, RZ ;  /* 0x00000003000f7210 */ /* 0x000fc80007ffe0ff */
[----:B------:R-:W-:-:S03]  /*1420*/  IADD3 R13, PT, PT, R15, 0x1, RZ ;  /* 0x000000010f0d7810 */ /* 0x000fc60007ffe0ff */
[----:B------:R-:W1:Y:S01]  /*1430*/  LDC.64 R4, c[0x0][0x380] ;  /* 0x0000e000ff047b82 */ /* 0x000e620000000a00 */
[C---:B------:R-:W-:Y:S02]  /*1440*/  IADD3 R17, PT, PT, R15.reuse, 0x2, RZ ;  /* 0x000000020f117810 */ /* 0x040fe40007ffe0ff */
[C---:B------:R-:W-:Y:S01]  /*1450*/  IADD3 R19, PT, PT, R15.reuse, 0x3, RZ ;  /* 0x000000030f137810 */ /* 0x040fe20007ffe0ff */
[----:B0-----:R-:W-:-:S04]  /*1460*/  IMAD.WIDE.U32 R10, R15, 0x4, R8 ;  /* 0x000000040f0a7825 */ /* 0x001fc800078e0008 */
[----:B------:R-:W-:Y:S02]  /*1470*/  IMAD.WIDE.U32 R12, R13, 0x4, R8 ;  /* 0x000000040d0c7825 */ /* 0x000fe400078e0008 */
[----:B------:R-:W2:Y:S02]  /*1480*/  LDG.E.CONSTANT R10, desc[UR6][R10.64] ;  /* 0x000000060a0a7981 */ /* 0x000ea4000c1e9900 */
[----:B-1----:R-:W-:Y:S02]  /*1490*/  IMAD.WIDE.U32 R4, R3, 0x4, R4 ;  /* 0x0000000403047825 */ /* 0x002fe400078e0004 */
[----:B------:R-:W3:Y:S02]  /*14a0*/  LDG.E.CONSTANT R13, desc[UR6][R12.64] ;  /* 0x000000060c0d7981 */ /* 0x000ee4000c1e9900 */
[--C-:B------:R-:W-:Y:S02]  /*14b0*/  IMAD.WIDE.U32 R14, R17, 0x4, R8.reuse ;  /* 0x00000004110e7825 */ /* 0x100fe400078e0008 */
[----:B------:R-:W2:Y:S02]  /*14c0*/  LDG.E.CONSTANT R7, desc[UR6][R4.64] ;  /* 0x0000000604077981 */ /* 0x000ea4000c1e9900 */
[----:B------:R-:W-:-:S02]  /*14d0*/  IMAD.WIDE.U32 R8, R19, 0x4, R8 ;  /* 0x0000000413087825 */ /* 0x000fc400078e0008 */
[----:B------:R-:W3:Y:S04]  /*14e0*/  LDG.E.CONSTANT R16, desc[UR6][R4.64+0x4] ;  /* 0x0000040604107981 */ /* 0x000ee8000c1e9900 */
[----:B------:R-:W4:Y:S04]  /*14f0*/  LDG.E.CONSTANT R14, desc[UR6][R14.64] ;  /* 0x000000060e0e7981 */ /* 0x000f28000c1e9900 */
[----:B------:R-:W4:Y:S04]  /*1500*/  LDG.E.CONSTANT R17, desc[UR6][R4.64+0x8] ;  /* 0x0000080604117981 */ /* 0x000f28000c1e9900 */
        /* <DEDUP_REMOVED lines=10> */
[----:B------:R-:W-:-:S07]  /*15b0*/  FFMA R25, R11, R11, R10 ;  /* 0x0000000b0b197223 */ /* 0x000fce000000000a */
.L_x_89:
[----:B------:R-:W-:Y:S05]  /*15c0*/  @!P1 BRA `(.L_x_85) ;  /* 0x0000000000489947 */ /* 0x000fea0003800000 */
[----:B------:R-:W0:Y:S08]  /*15d0*/  LDC.64 R8, c[0x0][0x380] ;  /* 0x0000e000ff087b82 */ /* 0x000e300000000a00 */
[----:B------:R-:W1:Y:S01]  /*15e0*/  LDC.64 R4, c[0x0][0x388] ;  /* 0x0000e200ff047b82 */ /* 0x000e620000000a00 */
[----:B0-----:R-:W-:Y:S01]  /*15f0*/  IMAD.WIDE.U32 R8, R3, 0x4, R8 ;  /* 0x0000000403087825 */ /* 0x001fe200078e0008 */
[----:B------:R-:W-:-:S02]  /*1600*/  IADD3 R3, PT, PT, R0, R3, RZ ;  /* 0x0000000300037210 */ /* 0x000fc40007ffe0ff */
[----:B------:R-:W-:Y:S02]  /*1610*/  IADD3 R0, PT, PT, -R6, RZ, RZ ;  /* 0x000000ff06007210 */ /* 0x000fe40007ffe1ff */
[----:B------:R-:W-:-:S07]  /*1620*/  MOV R11, R8 ;  /* 0x00000008000b7202 */ /* 0x000fce0000000f00 */
.L_x_90:
[----:B-1----:R-:W-:Y:S01]  /*1630*/  IMAD.WIDE.U32 R6, R3, 0x4, R4 ;  /* 0x0000000403067825 */ /* 0x002fe200078e0004 */
[----:B------:R-:W-:-:S05]  /*1640*/  MOV R8, R11 ;  /* 0x0000000b00087202 */ /* 0x000fca0000000f00 */
[----:B------:R-:W2:Y:S04]  /*1650*/  LDG.E.CONSTANT R7, desc[UR6][R6.64] ;  /* 0x0000000606077981 */ /* 0x000ea8000c1e9900 */
[----:B------:R0:W2:Y:S01]  /*1660*/  LDG.E.CONSTANT R8, desc[UR6][R8.64] ;  /* 0x0000000608087981 */ /* 0x0000a2000c1e9900 */
[----:B------:R-:W-:-:S04]  /*1670*/  IADD3 R0, PT, PT, R0, 0x1, RZ ;  /* 0x0000000100007810 */ /* 0x000fc80007ffe0ff */
[----:B------:R-:W-:Y:S02]  /*1680*/  ISETP.NE.AND P0, PT, R0, RZ, PT ;  /* 0x000000ff0000720c */ /* 0x000fe40003f05270 */
[----:B------:R-:W-:Y:S02]  /*1690*/  IADD3 R11, P1, PT, R11, 0x4, RZ ;  /* 0x000000040b0b7810 */ /* 0x000fe40007f3e0ff */
[----:B------:R-:W-:Y:S02]  /*16a0*/  IADD3 R3, PT, PT, R3, 0x1, RZ ;  /* 0x0000000103037810 */ /* 0x000fe40007ffe0ff */
[----:B0-----:R-:W-:Y:S01]  /*16b0*/  IADD3.X R9, PT, PT, RZ, R9, RZ, P1, !PT ;  /* 0x00000009ff097210 */ /* 0x001fe20000ffe4ff */
[----:B--2---:R-:W-:-:S04]  /*16c0*/  FADD R10, R8, -R7 ;  /* 0x80000007080a7221 */ /* 0x004fc80000000000 */
[----:B------:R-:W-:Y:S02]  /*16d0*/  FFMA R25, R10, R10, R25 ;  /* 0x0000000a0a197223 */ /* 0x000fe40000000019 */
[----:B------:R-:W-:Y:S05]  /*16e0*/  @P0 BRA `(.L_x_90) ;  /* 0xfffffffc00d00947 */ /* 0x000fea000383ffff */
.L_x_85:
[----:B------:R-:W-:Y:S01]  /*16f0*/  IADD3 R0, PT, PT, R25, -0xd000000, RZ ;  /* 0xf300000019007810 */ /* 0x000fe20007ffe0ff */
[----:B------:R0:W1:Y:S01]  /*1700*/  MUFU.RSQ R4, R25 ;  /* 0x0000001900047308 */ /* 0x0000620000001400 */
[----:B------:R-:W-:Y:S02]  /*1710*/  BSSY.RECONVERGENT B0, `(.L_x_91) ;  /* 0x000000b000007945 */ /* 0x000fe40003800200 */
[----:B------:R-:W-:-:S13]  /*1720*/  ISETP.GT.U32.AND P0, PT, R0, 0x727fffff, PT ;  /* 0x727fffff0000780c */ /* 0x000fda0003f04070 */
[----:B0-----:R-:W-:Y:S05]  /*1730*/  @!P0 BRA `(.L_x_92) ;  /* 0x0000000000108947 */ /* 0x001fea0003800000 */
[----:B------:R-:W-:-:S07]  /*1740*/  MOV R7, 0x1760 ;  /* 0x0000176000077802 */ /* 0x000fce0000000f00 */
[----:B-1----:R-:W-:Y:S05]  /*1750*/  CALL.REL.NOINC `($__internal_2_$__cuda_sm20_sqrt_rn_f32_slowpath) ;  /* 0x00000000002c7944 */ /* 0x002fea0003c00000 */
[----:B------:R-:W-:Y:S01]  /*1760*/  MOV R7, R0 ;  /* 0x0000000000077202 */ /* 0x000fe20000000f00 */
[----:B------:R-:W-:Y:S06]  /*1770*/  BRA `(.L_x_93) ;  /* 0x0000000000107947 */ /* 0x000fec0003800000 */
.L_x_92:
[C---:B-1----:R-:W-:Y:S01]  /*1780*/  FMUL.FTZ R0, R4.reuse, R25 ;  /* 0x0000001904007220 */ /* 0x042fe20000410000 */
[----:B------:R-:W-:-:S03]  /*1790*/  FMUL.FTZ R3, R4, 0.5 ;  /* 0x3f00000004037820 */ /* 0x000fc60000410000 */
[----:B------:R-:W-:-:S04]  /*17a0*/  FFMA R7, -R0, R0, R25 ;  /* 0x0000000000077223 */ /* 0x000fc80000000119 */
[----:B------:R-:W-:-:S07]  /*17b0*/  FFMA R7, R7, R3, R0 ;  /* 0x0000000307077223 */ /* 0x000fce0000000000 */
.L_x_93:
[----:B------:R-:W-:Y:S05]  /*17c0*/  BSYNC.RECONVERGENT B0 ;  /* 0x0000000000007941 */ /* 0x000fea0003800200 */
.L_x_91:
[----:B------:R-:W0:Y:S02]  /*17d0*/  LDC.64 R4, c[0x0][0x390] ;  /* 0x0000e400ff047b82 */ /* 0x000e240000000a00 */
[----:B0-----:R-:W-:-:S05]  /*17e0*/  IMAD.WIDE.U32 R2, R2, 0x4, R4 ;  /* 0x0000000402027825 */ /* 0x001fca00078e0004 */
[----:B------:R-:W-:Y:S01]  /*17f0*/  STG.E desc[UR6][R2.64], R7 ;  /* 0x0000000702007986 */ /* 0x000fe2000c101906 */
[----:B------:R-:W-:Y:S05]  /*1800*/  EXIT ;  /* 0x000000000000794d */ /* 0x000fea0003800000 */
        .weak           $__internal_2_$__cuda_sm20_sqrt_rn_f32_slowpath
        .type           $__internal_2_$__cuda_sm20_sqrt_rn_f32_slowpath,@function
        .size           $__internal_2_$__cuda_sm20_sqrt_rn_f32_slowpath,(.L_x_150 - $__internal_2_$__cuda_sm20_sqrt_rn_f32_slowpath)
$__internal_2_$__cuda_sm20_sqrt_rn_f32_slowpath:
[----:B------:R-:W-:-:S13]  /*1810*/  LOP3.LUT P0, RZ, R25, 0x7fffffff, RZ, 0xc0, !PT ;  /* 0x7fffffff19ff7812 */ /* 0x000fda000780c0ff */
[----:B------:R-:W-:Y:S01]  /*1820*/  @!P0 MOV R0, R25 ;  /* 0x0000001900008202 */ /* 0x000fe20000000f00 */
[----:B------:R-:W-:Y:S06]  /*1830*/  @!P0 BRA `(.L_x_94) ;  /* 0x0000000000408947 */ /* 0x000fec0003800000 */
[----:B------:R-:W-:-:S13]  /*1840*/  FSETP.GEU.FTZ.AND P0, PT, R25, RZ, PT ;  /* 0x000000ff1900720b */ /* 0x000fda0003f1e000 */
[----:B------:R-:W-:Y:S01]  /*1850*/  @!P0 MOV R0, 0x7fffffff ;  /* 0x7fffffff00008802 */ /* 0x000fe20000000f00 */
[----:B------:R-:W-:Y:S06]  /*1860*/  @!P0 BRA `(.L_x_94) ;  /* 0x0000000000348947 */ /* 0x000fec0003800000 */
[----:B------:R-:W-:-:S13]  /*1870*/  FSETP.GTU.FTZ.AND P0, PT, |R25|, +INF , PT ;  /* 0x7f8000001900780b */ /* 0x000fda0003f1c200 */
[----:B------:R-:W-:Y:S01]  /*1880*/  @P0 FADD.FTZ R0, R25, 1 ;  /* 0x3f80000019000421 */ /* 0x000fe20000010000 */
[----:B------:R-:W-:Y:S06]  /*1890*/  @P0 BRA `(.L_x_94) ;  /* 0x0000000000280947 */ /* 0x000fec0003800000 */
[----:B------:R-:W-:-:S13]  /*18a0*/  FSETP.NEU.FTZ.AND P0, PT, |R25|, +INF , PT ;  /* 0x7f8000001900780b */ /* 0x000fda0003f1d200 */
[----:B------:R-:W-:-:S04]  /*18b0*/  @P0 FFMA R3, R25, 1.84467440737095516160e+19, RZ ;  /* 0x5f80000019030823 */ /* 0x000fc800000000ff */
[----:B------:R-:W0:Y:S02]  /*18c0*/  @P0 MUFU.RSQ R0, R3 ;  /* 0x0000000300000308 */ /* 0x000e240000001400 */
[----:B0-----:R-:W-:Y:S01]  /*18d0*/  @P0 FMUL.FTZ R4, R3, R0 ;  /* 0x0000000003040220 */ /* 0x001fe20000410000 */
[----:B------:R-:W-:Y:S01]  /*18e0*/  @P0 FMUL.FTZ R6, R0, 0.5 ;  /* 0x3f00000000060820 */ /* 0x000fe20000410000 */
[----:B------:R-:W-:Y:S02]  /*18f0*/  @!P0 MOV R0, R25 ;  /* 0x0000001900008202 */ /* 0x000fe40000000f00 */
[----:B------:R-:W-:-:S04]  /*1900*/  @P0 FADD.FTZ R5, -R4, -RZ ;  /* 0x800000ff04050221 */ /* 0x000fc80000010100 */
[----:B------:R-:W-:-:S04]  /*1910*/  @P0 FFMA R5, R4, R5, R3 ;  /* 0x0000000504050223 */ /* 0x000fc80000000003 */
[----:B------:R-:W-:-:S04]  /*1920*/  @P0 FFMA R5, R5, R6, R4 ;  /* 0x0000000605050223 */ /* 0x000fc80000000004 */
[----:B------:R-:W-:-:S07]  /*1930*/  @P0 FMUL.FTZ R0, R5, 2.3283064365386962891e-10 ;  /* 0x2f80000005000820 */ /* 0x000fce0000410000 */
.L_x_94:
[----:B------:R-:W-:Y:S01]  /*1940*/  HFMA2 R5, -RZ, RZ, 0, 0 ;  /* 0x00000000ff057431 */ /* 0x000fe200000001ff */
[----:B------:R-:W-:-:S04]  /*1950*/  MOV R4, R7 ;  /* 0x0000000700047202 */ /* 0x000fc80000000f00 */
[----:B------:R-:W-:Y:S05]  /*1960*/  RET.REL.NODEC R4 `(l2_distance_f32) ;  /* 0xffffffe404a47950 */ /* 0x000fea0003c3ffff */
.L_x_95:
        /* <DEDUP_REMOVED lines=9> */
.L_x_150:


//--------------------- .text.l2_squared_f32      --------------------------
	.section	.text.l2_squared_f32,"ax",@progbits
	.align	128
        .global         l2_squared_f32
        .type           l2_squared_f32,@function
        .size           l2_squared_f32,(.L_x_156 - l2_squared_f32)
        .other          l2_squared_f32,@"STO_CUDA_ENTRY STV_DEFAULT"
l2_squared_f32:
.text.l2_squared_f32:
        /* <DEDUP_REMOVED lines=28> */
.L_x_98:
        /* <DEDUP_REMOVED lines=59> */
.L_x_97:
        /* <DEDUP_REMOVED lines=35> */
.L_x_99:
        /* <DEDUP_REMOVED lines=17> */
.L_x_96:
        /* <DEDUP_REMOVED lines=13> */
.L_x_102:
        /* <DEDUP_REMOVED lines=105> */
.L_x_101:
        /* <DEDUP_REMOVED lines=58> */
.L_x_103:
        /* <DEDUP_REMOVED lines=33> */
.L_x_104:
[----:B------:R-:W-:Y:S05]  /*15c0*/  @!P1 BRA `(.L_x_100) ;  /* 0x0000000000489947 */ /* 0x000fea0003800000 */
[----:B------:R-:W0:Y:S08]  /*15d0*/  LDC.64 R8, c[0x0][0x380] ;  /* 0x0000e000ff087b82 */ /* 0x000e300000000a00 */
[----:B------:R-:W1:Y:S01]  /*15e0*/  LDC.64 R4, c[0x0][0x388] ;  /* 0x0000e200ff047b82 */ /* 0x000e620000000a00 */
[----:B0-----:R-:W-:Y:S01]  /*15f0*/  IMAD.WIDE.U32 R8, R3, 0x4, R8 ;  /* 0x0000000403087825 */ /* 0x001fe200078e0008 */
[----:B------:R-:W-:-:S02]  /*1600*/  IADD3 R3, PT, PT, R0, R3, RZ ;  /* 0x0000000300037210 */ /* 0x000fc40007ffe0ff */
[----:B------:R-:W-:Y:S02]  /*1610*/  IADD3 R0, PT, PT, -R6, RZ, RZ ;  /* 0x000000ff06007210 */ /* 0x000fe40007ffe1ff */
[----:B------:R-:W-:-:S07]  /*1620*/  MOV R11, R8 ;  /* 0x00000008000b7202 */ /* 0x000fce0000000f00 */
.L_x_105:
        /* <DEDUP_REMOVED lines=12> */
.L_x_100:
[----:B------:R-:W0:Y:S02]  /*16f0*/  LDC.64 R4, c[0x0][0x390] ;  /* 0x0000e400ff047b82 */ /* 0x000e240000000a00 */
[----:B0-----:R-:W-:-:S05]  /*1700*/  IMAD.WIDE.U32 R2, R2, 0x4, R4 ;  /* 0x0000000402027825 */ /* 0x001fca00078e0004 */
[----:B------:R-:W-:Y:S01]  /*1710*/  STG.E desc[UR6][R2.64], R25 ;  /* 0x0000001902007986 */ /* 0x000fe2000c101906 */
[----:B------:R-:W-:Y:S05]  /*1720*/  EXIT ;  /* 0x000000000000794d */ /* 0x000fea0003800000 */
.L_x_106:
        /* <DEDUP_REMOVED lines=13> */
.L_x_156:


//--------------------- .text.cosine_similarity_f32 --------------------------
	.section	.text.cosine_similarity_f32,"ax",@progbits
	.align	128
        .global         cosine_similarity_f32
        .type           cosine_similarity_f32,@function
        .size           cosine_similarity_f32,(.L_x_152 - cosine_similarity_f32)
        .other          cosine_similarity_f32,@"STO_CUDA_ENTRY STV_DEFAULT"
cosine_similarity_f32:
.text.cosine_similarity_f32:
        /* <DEDUP_REMOVED lines=10> */
[----:B------:R-:W-:Y:S01]  /*00a0*/  CS2R R20, SRZ ;  /* 0x0000000000147805 */ /* 0x000fe2000001ff00 */
[----:B------:R-:W1:Y:S01]  /*00b0*/  LDCU.64 UR6, c[0x0][0x358] ;  /* 0x00006b00ff0677ac */ /* 0x000e620008000a00 */
[----:B0-----:R-:W-:Y:S02]  /*00c0*/  ULOP3.LUT UP0, UR4, UR5, 0xfffffffc, URZ, 0xc0, !UPT ;  /* 0xfffffffc05047892 */ /* 0x001fe4000f80c0ff */
[----:B------:R-:W-:-:S04]  /*00d0*/  IMAD R0, R2, UR5, RZ ;  /* 0x0000000502007c24 */ /* 0x000fc8000f8e02ff */
[----:B------:R-:W-:-:S03]  /*00e0*/  MOV R3, UR4 ;  /* 0x0000000400037c02 */ /* 0x000fc60008000f00 */
[----:B-1----:R-:W-:Y:S05]  /*00f0*/  BRA.U !UP0, `(.L_x_107) ;  /* 0x00000009089c7547 */ /* 0x002fea000b800000 */
[C---:B------:R-:W-:Y:S02]  /*0100*/  ISETP.GE.U32.AND P0, PT, R3.reuse, 0xd, PT ;  /* 0x0000000d0300780c */ /* 0x040fe40003f06070 */
[----:B------:R-:W-:Y:S02]  /*0110*/  CS2R R20, SRZ ;  /* 0x0000000000147805 */ /* 0x000fe4000001ff00 */
[----:B------:R-:W-:Y:S02]  /*0120*/  IADD3 R23, PT, PT, R3, -0x1, RZ ;  /* 0xffffffff03177810 */ /* 0x000fe40007ffe0ff */
[----:B------:R-:W-:Y:S02]  /*0130*/  MOV R25, RZ ;  /* 0x000000ff00197202 */ /* 0x000fe40000000f00 */
[----:B------:R-:W-:Y:S02]  /*0140*/  MOV R27, RZ ;  /* 0x000000ff001b7202 */ /* 0x000fe40000000f00 */
[----:B------:R-:W-:-:S03]  /*0150*/  LEA.HI R22, R23, 0x1, RZ, 0x1e ;  /* 0x0000000117167811 */ /* 0x000fc600078ff0ff */
[----:B------:R-:W-:Y:S05]  /*0160*/  @!P0 BRA `(.L_x_108) ;  /* 0x0000000400688947 */ /* 0x000fea0003800000 */
[----:B------:R-:W-:Y:S01]  /*0170*/  LOP3.LUT R26, R22, 0x7ffffffc, RZ, 0xc0, !PT ;  /* 0x7ffffffc161a7812 */ /* 0x000fe200078ec0ff */
[----:B------:R-:W-:Y:S01]  /*0180*/  HFMA2 R25, -RZ, RZ, 0, 4.76837158203125e-07 ;  /* 0x00000008ff197431 */ /* 0x000fe200000001ff */
[----:B------:R-:W-:Y:S02]  /*0190*/  MOV R20, RZ ;  /* 0x000000ff00147202 */ /* 0x000fe40000000f00 */
[----:B------:R-:W-:Y:S02]  /*01a0*/  MOV R24, R0 ;  /* 0x0000000000187202 */ /* 0x000fe40000000f00 */
[----:B------:R-:W-:-:S07]  /*01b0*/  IADD3 R26, PT, PT, -R26, RZ, RZ ;  /* 0x000000ff1a1a7210 */ /* 0x000fce0007ffe1ff */
.L_x_109:
[----:B------:R-:W0:Y:S01]  /*01c0*/  LDC.64 R32, c[0x0][0x380] ;  /* 0x0000e000ff207b82 */ /* 0x000e220000000a00 */
[----:B------:R-:W-:-:S07]  /*01d0*/  IADD3 R5, PT, PT, R25, -0x8, RZ ;  /* 0xfffffff819057810 */ /* 0x000fce0007ffe0ff */
[----:B------:R-:W1:Y:S01]  /*01e0*/  LDC.64 R30, c[0x0][0x388] ;  /* 0x0000e200ff1e7b82 */ /* 0x000e620000000a00 */
[----:B0-----:R-:W-:-:S05]  /*01f0*/  IMAD.WIDE.U32 R32, R5, 0x4, R32 ;  /* 0x0000000405207825 */ /* 0x001fca00078e0020 */
[----:B------:R-:W2:Y:S01]  /*0200*/  LDG.E.128.CONSTANT R8, desc[UR6][R32.64] ;  /* 0x0000000620087981 */ /* 0x000ea2000c1e9d00 */
[----:B-1----:R-:W-:-:S03]  /*0210*/  IMAD.WIDE.U32 R12, R24, 0x4, R30 ;  /* 0x00000004180c7825 */ /* 0x002fc600078e001e */
[----:B------:R-:W3:Y:S04]  /*0220*/  LDG.E.128.CONSTANT R16, desc[UR6][R32.64+0x10] ;  /* 0x0000100620107981 */ /* 0x000ee8000c1e9d00 */
[----:B------:R-:W4:Y:S01]  /*0230*/  LDG.E.128.CONSTANT R12, desc[UR6][R12.64] ;  /* 0x000000060c0c7981 */ /* 0x000f22000c1e9d00 */
[----:B--2---:R-:W-:-:S04]  /*0240*/  FMUL R5, R9, R9 ;  /* 0x0000000909057220 */ /* 0x004fc80000400000 */
[----:B------:R-:W-:-:S04]  /*0250*/  FFMA R5, R8, R8, R5 ;  /* 0x0000000808057223 */ /* 0x000fc80000000005 */
[----:B------:R-:W-:Y:S01]  /*0260*/  FFMA R4, R10, R10, R5 ;  /* 0x0000000a0a047223 */ /* 0x000fe20000000005 */
[----:B------:R-:W-:Y:S01]  /*0270*/  IADD3 R5, PT, PT, R24, 0x4, RZ ;  /* 0x0000000418057810 */ /* 0x000fe20007ffe0ff */
[-C--:B----4-:R-:W-:Y:S01]  /*0280*/  FMUL R7, R13, R13.reuse ;  /* 0x0000000d0d077220 */ /* 0x090fe20000400000 */
[----:B------:R-:W-:Y:S01]  /*0290*/  FMUL R9, R9, R13 ;  /* 0x0000000d09097220 */ /* 0x000fe20000400000 */
[----:B------:R-:W-:Y:S02]  /*02a0*/  FFMA R4, R11, R11, R4 ;  /* 0x0000000b0b047223 */ /* 0x000fe40000000004 */
[-C--:B------:R-:W-:Y:S01]  /*02b0*/  FFMA R13, R12, R12.reuse, R7 ;  /* 0x0000000c0c0d7223 */ /* 0x080fe20000000007 */
[----:B------:R-:W-:Y:S01]  /*02c0*/  FFMA R9, R8, R12, R9 ;  /* 0x0000000c08097223 */ /* 0x000fe20000000009 */
[----:B------:R-:W-:Y:S01]  /*02d0*/  FADD R28, R4, R27 ;  /* 0x0000001b041c7221 */ /* 0x000fe20000000000 */
[----:B------:R-:W-:-:S06]  /*02e0*/  IMAD.WIDE.U32 R4, R5, 0x4, R30 ;  /* 0x0000000405047825 */ /* 0x000fcc00078e001e */
[----:B------:R-:W2:Y:S01]  /*02f0*/  LDG.E.128.CONSTANT R4, desc[UR6][R4.64] ;  /* 0x0000000604047981 */ /* 0x000ea2000c1e9d00 */
[----:B------:R-:W-:Y:S01]  /*0300*/  FFMA R10, R10, R14, R9 ;  /* 0x0000000e0a0a7223 */ /* 0x000fe20000000009 */
[----:B---3--:R-:W-:-:S04]  /*0310*/  FMUL R9, R17, R17 ;  /* 0x0000001111097220 */ /* 0x008fc80000400000 */
[----:B------:R-:W-:Y:S01]  /*0320*/  FFMA R9, R16, R16, R9 ;  /* 0x0000001010097223 */ /* 0x000fe20000000009 */
[-C--:B------:R-:W-:Y:S01]  /*0330*/  FFMA R10, R11, R15.reuse, R10 ;  /* 0x0000000f0b0a7223 */ /* 0x080fe2000000000a */
[----:B------:R-:W-:Y:S02]  /*0340*/  FFMA R14, R14, R14, R13 ;  /* 0x0000000e0e0e7223 */ /* 0x000fe4000000000d */
[----:B------:R-:W-:Y:S01]  /*0350*/  FFMA R8, R18, R18, R9 ;  /* 0x0000001212087223 */ /* 0x000fe20000000009 */
[----:B------:R-:W-:Y:S01]  /*0360*/  IADD3 R9, PT, PT, R24, 0x8, RZ ;  /* 0x0000000818097810 */ /* 0x000fe20007ffe0ff */
[----:B------:R-:W-:Y:S01]  /*0370*/  FADD R27, R10, R21 ;  /* 0x000000150a1b7221 */ /* 0x000fe20000000000 */
[----:B------:R-:W-:Y:S01]  /*0380*/  FFMA R15, R15, R15, R14 ;  /* 0x0000000f0f0f7223 */ /* 0x000fe2000000000e */
[----:B------:R-:W-:Y:S02]  /*0390*/  FFMA R21, R19, R19, R8 ;  /* 0x0000001313157223 */ /* 0x000fe40000000008 */
[----:B------:R-:W-:-:S04]  /*03a0*/  IMAD.WIDE.U32 R8, R9, 0x4, R30 ;  /* 0x0000000409087825 */ /* 0x000fc800078e001e */
[----:B------:R-:W-:Y:S02]  /*03b0*/  FADD R20, R15, R20 ;  /* 0x000000140f147221 */ /* 0x000fe40000000000 */
[----:B------:R-:W3:Y:S04]  /*03c0*/  LDG.E.128.CONSTANT R12, desc[UR6][R32.64+0x20] ;  /* 0x00002006200c7981 */ /* 0x000ee8000c1e9d00 */
[----:B------:R-:W4:Y:S01]  /*03d0*/  LDG.E.128.CONSTANT R8, desc[UR6][R8.64] ;  /* 0x0000000608087981 */ /* 0x000f22000c1e9d00 */
[-C--:B--2---:R-:W-:Y:S01]  /*03e0*/  FMUL R17, R17, R5.reuse ;  /* 0x0000000511117220 */ /* 0x084fe20000400000 */
[----:B------:R-:W-:-:S03]  /*03f0*/  FMUL R5, R5, R5 ;  /* 0x0000000505057220 */ /* 0x000fc60000400000 */
[-C--:B------:R-:W-:Y:S01]  /*0400*/  FFMA R17, R16, R4.reuse, R17 ;  /* 0x0000000410117223 */ /* 0x080fe20000000011 */
[----:B------:R-:W-:-:S03]  /*0410*/  FFMA R5, R4, R4, R5 ;  /* 0x0000000404057223 */ /* 0x000fc60000000005 */
[-C--:B------:R-:W-:Y:S01]  /*0420*/  FFMA R4, R18, R6.reuse, R17 ;  /* 0x0000000612047223 */ /* 0x080fe20000000011 */
[----:B------:R-:W-:Y:S01]  /*0430*/  IADD3 R17, PT, PT, R24, 0xc, RZ ;  /* 0x0000000c18117810 */ /* 0x000fe20007ffe0ff */
[----:B------:R-:W-:Y:S02]  /*0440*/  FFMA R6, R6, R6, R5 ;  /* 0x0000000606067223 */ /* 0x000fe40000000005 */
[----:B------:R-:W-:Y:S02]  /*0450*/  FFMA R4, R19, R7, R4 ;  /* 0x0000000713047223 */ /* 0x000fe40000000004 */
[----:B------:R-:W-:-:S04]  /*0460*/  IMAD.WIDE.U32 R16, R17, 0x4, R30 ;  /* 0x0000000411107825 */ /* 0x000fc800078e001e */
[----:B------:R-:W-:Y:S01]  /*0470*/  FFMA R29, R7, R7, R6 ;  /* 0x00000007071d7223 */ /* 0x000fe20000000006 */
[----:B------:R-:W-:Y:S02]  /*0480*/  FADD R27, R27, R4 ;  /* 0x000000041b1b7221 */ /* 0x000fe40000000000 */
[----:B------:R-:W2:Y:S04]  /*0490*/  LDG.E.128.CONSTANT R4, desc[UR6][R32.64+0x30] ;  /* 0x0000300620047981 */ /* 0x000ea8000c1e9d00 */
[----:B------:R-:W5:Y:S01]  /*04a0*/  LDG.E.128.CONSTANT R16, desc[UR6][R16.64] ;  /* 0x0000000610107981 */ /* 0x000f62000c1e9d00 */
[C---:B---3--:R-:W-:Y:S01]  /*04b0*/  FMUL R31, R13.reuse, R13 ;  /* 0x0000000d0d1f7220 */ /* 0x048fe20000400000 */
[-C--:B----4-:R-:W-:Y:S01]  /*04c0*/  FMUL R13, R13, R9.reuse ;  /* 0x000000090d0d7220 */ /* 0x090fe20000400000 */
[----:B------:R-:W-:-:S02]  /*04d0*/  FMUL R9, R9, R9 ;  /* 0x0000000909097220 */ /* 0x000fc40000400000 */
[C---:B------:R-:W-:Y:S01]  /*04e0*/  FFMA R31, R12.reuse, R12, R31 ;  /* 0x0000000c0c1f7223 */ /* 0x040fe2000000001f */
[-C--:B------:R-:W-:Y:S01]  /*04f0*/  FFMA R13, R12, R8.reuse, R13 ;  /* 0x000000080c0d7223 */ /* 0x080fe2000000000d */
[----:B------:R-:W-:Y:S01]  /*0500*/  FFMA R9, R8, R8, R9 ;  /* 0x0000000808097223 */ /* 0x000fe20000000009 */
[----:B------:R-:W-:Y:S01]  /*0510*/  IADD3 R26, PT, PT, R26, 0x4, RZ ;  /* 0x000000041a1a7810 */ /* 0x000fe20007ffe0ff */
[C---:B------:R-:W-:Y:S01]  /*0520*/  FFMA R8, R14.reuse, R14, R31 ;  /* 0x0000000e0e087223 */ /* 0x040fe2000000001f */
[-C--:B------:R-:W-:Y:S01]  /*0530*/  FFMA R14, R14, R10.reuse, R13 ;  /* 0x0000000a0e0e7223 */ /* 0x080fe2000000000d */
[----:B------:R-:W-:Y:S01]  /*0540*/  FFMA R10, R10, R10, R9 ;  /* 0x0000000a0a0a7223 */ /* 0x000fe20000000009 */
[----:B------:R-:W-:Y:S01]  /*0550*/  ISETP.NE.AND P0, PT, R26, RZ, PT ;  /* 0x000000ff1a00720c */ /* 0x000fe20003f05270 */
[----:B------:R-:W-:Y:S01]  /*0560*/  FADD R21, R28, R21 ;  /* 0x000000151c157221 */ /* 0x000fe20000000000 */
[C---:B------:R-:W-:Y:S01]  /*0570*/  FFMA R8, R15.reuse, R15, R8 ;  /* 0x0000000f0f087223 */ /* 0x040fe20000000008 */
[-C--:B------:R-:W-:Y:S01]  /*0580*/  FFMA R14, R15, R11.reuse, R14 ;  /* 0x0000000b0f0e7223 */ /* 0x080fe2000000000e */
[----:B------:R-:W-:Y:S01]  /*0590*/  FADD R20, R20, R29 ;  /* 0x0000001d14147221 */ /* 0x000fe20000000000 */
[----:B------:R-:W-:Y:S01]  /*05a0*/  FFMA R11, R11, R11, R10 ;  /* 0x0000000b0b0b7223 */ /* 0x000fe2000000000a */
[----:B------:R-:W-:-:S03]  /*05b0*/  FADD R21, R21, R8 ;  /* 0x0000000815157221 */ /* 0x000fc60000000000 */
[----:B------:R-:W-:Y:S01]  /*05c0*/  FADD R20, R20, R11 ;  /* 0x0000000b14147221 */ /* 0x000fe20000000000 */
[----:B------:R-:W-:Y:S02]  /*05d0*/  IADD3 R25, PT, PT, R25, 0x10, RZ ;  /* 0x0000001019197810 */ /* 0x000fe40007ffe0ff */
[----:B------:R-:W-:Y:S01]  /*05e0*/  IADD3 R24, PT, PT, R24, 0x10, RZ ;  /* 0x0000001018187810 */ /* 0x000fe20007ffe0ff */
[C---:B--2---:R-:W-:Y:S01]  /*05f0*/  FMUL R13, R5.reuse, R5 ;  /* 0x00000005050d7220 */ /* 0x044fe20000400000 */
[-C--:B-----5:R-:W-:Y:S01]  /*0600*/  FMUL R9, R5, R17.reuse ;  /* 0x0000001105097220 */ /* 0x0a0fe20000400000 */
[----:B------:R-:W-:Y:S02]  /*0610*/  FMUL R17, R17, R17 ;  /* 0x0000001111117220 */ /* 0x000fe40000400000 */
[C---:B------:R-:W-:Y:S01]  /*0620*/  FFMA R13, R4.reuse, R4, R13 ;  /* 0x00000004040d7223 */ /* 0x040fe2000000000d */
[-C--:B------:R-:W-:Y:S01]  /*0630*/  FFMA R9, R4, R16.reuse, R9 ;  /* 0x0000001004097223 */ /* 0x080fe20000000009 */
[----:B------:R-:W-:-:S02]  /*0640*/  FFMA R17, R16, R16, R17 ;  /* 0x0000001010117223 */ /* 0x000fc40000000011 */
[C---:B------:R-:W-:Y:S01]  /*0650*/  FFMA R4, R6.reuse, R6, R13 ;  /* 0x0000000606047223 */ /* 0x040fe2000000000d */
[-C--:B------:R-:W-:Y:S01]  /*0660*/  FFMA R6, R6, R18.reuse, R9 ;  /* 0x0000001206067223 */ /* 0x080fe20000000009 */
[----:B------:R-:W-:Y:S02]  /*0670*/  FFMA R18, R18, R18, R17 ;  /* 0x0000001212127223 */ /* 0x000fe40000000011 */
[----:B------:R-:W-:Y:S01]  /*0680*/  FFMA R4, R7, R7, R4 ;  /* 0x0000000707047223 */ /* 0x000fe20000000004 */
[----:B------:R-:W-:Y:S01]  /*0690*/  FADD R5, R27, R14 ;  /* 0x0000000e1b057221 */ /* 0x000fe20000000000 */
[-C--:B------:R-:W-:Y:S01]  /*06a0*/  FFMA R6, R7, R19.reuse, R6 ;  /* 0x0000001307067223 */ /* 0x080fe20000000006 */
[----:B------:R-:W-:Y:S01]  /*06b0*/  FFMA R19, R19, R19, R18 ;  /* 0x0000001313137223 */ /* 0x000fe20000000012 */
[----:B------:R-:W-:Y:S02]  /*06c0*/  FADD R27, R21, R4 ;  /* 0x00000004151b7221 */ /* 0x000fe40000000000 */
[----:B------:R-:W-:Y:S01]  /*06d0*/  FADD R21, R5, R6 ;  /* 0x0000000605157221 */ /* 0x000fe20000000000 */
[----:B------:R-:W-:Y:S01]  /*06e0*/  FADD R20, R20, R19 ;  /* 0x0000001314147221 */ /* 0x000fe20000000000 */
[----:B------:R-:W-:Y:S06]  /*06f0*/  @P0 BRA `(.L_x_109) ;  /* 0xfffffff800b00947 */ /* 0x000fec000383ffff */
[----:B------:R-:W-:-:S07]  /*0700*/  IADD3 R25, PT, PT, R25, -0x8, RZ ;  /* 0xfffffff819197810 */ /* 0x000fce0007ffe0ff */
.L_x_108:
[----:B------:R-:W-:-:S13]  /*0710*/  LOP3.LUT P0, R22, R22, 0x3, RZ, 0xc0, !PT ;  /* 0x0000000316167812 */ /* 0x000fda000780c0ff */
[----:B------:R-:W-:Y:S05]  /*0720*/  @!P0 BRA `(.L_x_107) ;  /* 0x0000000400108947 */ /* 0x000fea0003800000 */
[----:B------:R-:W-:Y:S02]  /*0730*/  ISETP.NE.AND P1, PT, R22, 0x1, PT ;  /* 0x000000011600780c */ /* 0x000fe40003f25270 */
[----:B------:R-:W-:-:S11]  /*0740*/  LOP3.LUT P0, RZ, R23, 0x4, RZ, 0xc0, !PT ;  /* 0x0000000417ff7812 */ /* 0x000fd6000780c0ff */
[----:B------:R-:W-:Y:S05]  /*0750*/  @!P1 BRA `(.L_x_110) ;  /* 0x0000000000a89947 */ /* 0x000fea0003800000 */
[----:B------:R-:W0:Y:S01]  /*0760*/  LDC.64 R22, c[0x0][0x380] ;  /* 0x0000e000ff167b82 */ /* 0x000e220000000a00 */
[----:B------:R-:W-:-:S07]  /*0770*/  IADD3 R13, PT, PT, R0, R25, RZ ;  /* 0x00000019000d7210 */ /* 0x000fce0007ffe0ff */
[----:B------:R-:W1:Y:S01]  /*0780*/  LDC.64 R16, c[0x0][0x388] ;  /* 0x0000e200ff107b82 */ /* 0x000e620000000a00 */
[----:B0-----:R-:W-:-:S05]  /*0790*/  IMAD.WIDE.U32 R22, R25, 0x4, R22 ;  /* 0x0000000419167825 */ /* 0x001fca00078e0016 */
[----:B------:R-:W2:Y:S01]  /*07a0*/  LDG.E.128.CONSTANT R4, desc[UR6][R22.64] ;  /* 0x0000000616047981 */ /* 0x000ea2000c1e9d00 */
[C---:B-1----:R-:W-:Y:S01]  /*07b0*/  IMAD.WIDE.U32 R8, R13.reuse, 0x4, R16 ;  /* 0x000000040d087825 */ /* 0x042fe200078e0010 */
[----:B------:R-:W-:-:S05]  /*07c0*/  IADD3 R13, PT, PT, R13, 0x4, RZ ;  /* 0x000000040d0d7810 */ /* 0x000fca0007ffe0ff */
[----:B------:R-:W3:Y:S01]  /*07d0*/  LDG.E.128.CONSTANT R8, desc[UR6][R8.64] ;  /* 0x0000000608087981 */ /* 0x000ee2000c1e9d00 */
[----:B------:R-:W-:-:S03]  /*07e0*/  IMAD.WIDE.U32 R16, R13, 0x4, R16 ;  /* 0x000000040d107825 */ /* 0x000fc600078e0010 */
[----:B------:R-:W4:Y:S04]  /*07f0*/  LDG.E.128.CONSTANT R12, desc[UR6][R22.64+0x10] ;  /* 0x00001006160c7981 */ /* 0x000f28000c1e9d00 */
[----:B------:R-:W5:Y:S01]  /*0800*/  LDG.E.128.CONSTANT R16, desc[UR6][R16.64] ;  /* 0x0000000610107981 */ /* 0x000f62000c1e9d00 */
[----:B------:R-:W-:Y:S01]  /*0810*/  IADD3 R25, PT, PT, R25, 0x8, RZ ;  /* 0x0000000819197810 */ /* 0x000fe20007ffe0ff */
[----:B--2---:R-:W-:-:S04]  /*0820*/  FMUL R29, R5, R5 ;  /* 0x00000005051d7220 */ /* 0x004fc80000400000 */
[----:B------:R-:W-:-:S04]  /*0830*/  FFMA R29, R4, R4, R29 ;  /* 0x00000004041d7223 */ /* 0x000fc8000000001d */
[----:B------:R-:W-:Y:S01]  /*0840*/  FFMA R24, R6, R6, R29 ;  /* 0x0000000606187223 */ /* 0x000fe2000000001d */
[-C--:B---3--:R-:W-:Y:S01]  /*0850*/  FMUL R5, R5, R9.reuse ;  /* 0x0000000905057220 */ /* 0x088fe20000400000 */
[----:B------:R-:W-:Y:S02]  /*0860*/  FMUL R29, R9, R9 ;  /* 0x00000009091d7220 */ /* 0x000fe40000400000 */
[----:B------:R-:W-:Y:S01]  /*0870*/  FFMA R24, R7, R7, R24 ;  /* 0x0000000707187223 */ /* 0x000fe20000000018 */
[-C--:B------:R-:W-:Y:S01]  /*0880*/  FFMA R5, R4, R8.reuse, R5 ;  /* 0x0000000804057223 */ /* 0x080fe20000000005 */
[----:B------:R-:W-:Y:S02]  /*0890*/  FFMA R29, R8, R8, R29 ;  /* 0x00000008081d7223 */ /* 0x000fe4000000001d */
[----:B------:R-:W-:Y:S01]  /*08a0*/  FADD R27, R27, R24 ;  /* 0x000000181b1b7221 */ /* 0x000fe20000000000 */
[-C--:B------:R-:W-:Y:S01]  /*08b0*/  FFMA R6, R6, R10.reuse, R5 ;  /* 0x0000000a06067223 */ /* 0x080fe20000000005 */
[C---:B----4-:R-:W-:Y:S01]  /*08c0*/  FMUL R5, R13.reuse, R13 ;  /* 0x0000000d0d057220 */ /* 0x050fe20000400000 */
[-C--:B-----5:R-:W-:Y:S01]  /*08d0*/  FMUL R13, R13, R17.reuse ;  /* 0x000000110d0d7220 */ /* 0x0a0fe20000400000 */
[----:B------:R-:W-:Y:S01]  /*08e0*/  FMUL R17, R17, R17 ;  /* 0x0000001111117220 */ /* 0x000fe20000400000 */
[----:B------:R-:W-:Y:S01]  /*08f0*/  FFMA R10, R10, R10, R29 ;  /* 0x0000000a0a0a7223 */ /* 0x000fe2000000001d */
[C---:B------:R-:W-:Y:S01]  /*0900*/  FFMA R5, R12.reuse, R12, R5 ;  /* 0x0000000c0c057223 */ /* 0x040fe20000000005 */
[-C--:B------:R-:W-:Y:S01]  /*0910*/  FFMA R13, R12, R16.reuse, R13 ;  /* 0x000000100c0d7223 */ /* 0x080fe2000000000d */
[----:B------:R-:W-:Y:S01]  /*0920*/  FFMA R17, R16, R16, R17 ;  /* 0x0000001010117223 */ /* 0x000fe20000000011 */
[-C--:B------:R-:W-:Y:S01]  /*0930*/  FFMA R6, R7, R11.reuse, R6 ;  /* 0x0000000b07067223 */ /* 0x080fe20000000006 */
[C---:B------:R-:W-:Y:S01]  /*0940*/  FFMA R4, R14.reuse, R14, R5 ;  /* 0x0000000e0e047223 */ /* 0x040fe20000000005 */
[-C--:B------:R-:W-:Y:S01]  /*0950*/  FFMA R14, R14, R18.reuse, R13 ;  /* 0x000000120e0e7223 */ /* 0x080fe2000000000d */
[----:B------:R-:W-:Y:S01]  /*0960*/  FFMA R11, R11, R11, R10 ;  /* 0x0000000b0b0b7223 */ /* 0x000fe2000000000a */
[----:B------:R-:W-:Y:S01]  /*0970*/  FFMA R18, R18, R18, R17 ;  /* 0x0000001212127223 */ /* 0x000fe20000000011 */
[----:B------:R-:W-:Y:S01]  /*0980*/  FFMA R4, R15, R15, R4 ;  /* 0x0000000f0f047223 */ /* 0x000fe20000000004 */
[----:B------:R-:W-:Y:S01]  /*0990*/  FADD R6, R21, R6 ;  /* 0x0000000615067221 */ /* 0x000fe20000000000 */
[----:B------:R-:W-:Y:S01]  /*09a0*/  FADD R11, R20, R11 ;  /* 0x0000000b140b7221 */ /* 0x000fe20000000000 */
[-C--:B------:R-:W-:Y:S01]  /*09b0*/  FFMA R15, R15, R19.reuse, R14 ;  /* 0x000000130f0f7223 */ /* 0x080fe2000000000e */
[----:B------:R-:W-:Y:S01]  /*09c0*/  FFMA R18, R19, R19, R18 ;  /* 0x0000001313127223 */ /* 0x000fe20000000012 */
[----:B------:R-:W-:-:S02]  /*09d0*/  FADD R27, R27, R4 ;  /* 0x000000041b1b7221 */ /* 0x000fc40000000000 */
[----:B------:R-:W-:Y:S01]  /*09e0*/  FADD R21, R6, R15 ;  /* 0x0000000f06157221 */ /* 0x000fe20000000000 */
[----:B------:R-:W-:-:S07]  /*09f0*/  FADD R20, R11, R18 ;  /* 0x000000120b147221 */ /* 0x000fce0000000000 */
.L_x_110:
[----:B------:R-:W-:Y:S05]  /*0a00*/  @P0 BRA `(.L_x_107) ;  /* 0x0000000000580947 */ /* 0x000fea0003800000 */
[----:B------:R-:W0:Y:S01]  /*0a10*/  LDC.64 R4, c[0x0][0x380] ;  /* 0x0000e000ff047b82 */ /* 0x000e220000000a00 */
[----:B------:R-:W-:-:S07]  /*0a20*/  IADD3 R7, PT, PT, R0, R25, RZ ;  /* 0x0000001900077210 */ /* 0x000fce0007ffe0ff */
[----:B------:R-:W1:Y:S01]  /*0a30*/  LDC.64 R8, c[0x0][0x388] ;  /* 0x0000e200ff087b82 */ /* 0x000e620000000a00 */
[----:B0-----:R-:W-:-:S04]  /*0a40*/  IMAD.WIDE.U32 R4, R25, 0x4, R4 ;  /* 0x0000000419047825 */ /* 0x001fc800078e0004 */
[----:B-1----:R-:W-:Y:S02]  /*0a50*/  IMAD.WIDE.U32 R8, R7, 0x4, R8 ;  /* 0x0000000407087825 */ /* 0x002fe400078e0008 */
[----:B------:R-:W2:Y:S04]  /*0a60*/  LDG.E.128.CONSTANT R4, desc[UR6][R4.64] ;  /* 0x0000000604047981 */ /* 0x000ea8000c1e9d00 */
[----:B------:R-:W3:Y:S01]  /*0a70*/  LDG.E.128.CONSTANT R8, desc[UR6][R8.64] ;  /* 0x0000000608087981 */ /* 0x000ee2000c1e9d00 */
[C---:B--2---:R-:W-:Y:S01]  /*0a80*/  FMUL R15, R5.reuse, R5 ;  /* 0x00000005050f7220 */ /* 0x044fe20000400000 */
[-C--:B---3--:R-:W-:Y:S01]  /*0a90*/  FMUL R13, R5, R9.reuse ;  /* 0x00000009050d7220 */ /* 0x088fe20000400000 */
[----:B------:R-:W-:Y:S02]  /*0aa0*/  FMUL R17, R9, R9 ;  /* 0x0000000909117220 */ /* 0x000fe40000400000 */
[C---:B------:R-:W-:Y:S01]  /*0ab0*/  FFMA R15, R4.reuse, R4, R15 ;  /* 0x00000004040f7223 */ /* 0x040fe2000000000f */
[-C--:B------:R-:W-:Y:S01]  /*0ac0*/  FFMA R13, R4, R8.reuse, R13 ;  /* 0x00000008040d7223 */ /* 0x080fe2000000000d */
[----:B------:R-:W-:-:S02]  /*0ad0*/  FFMA R17, R8, R8, R17 ;  /* 0x0000000808117223 */ /* 0x000fc40000000011 */
[C---:B------:R-:W-:Y:S01]  /*0ae0*/  FFMA R12, R6.reuse, R6, R15 ;  /* 0x00000006060c7223 */ /* 0x040fe2000000000f */
[-C--:B------:R-:W-:Y:S01]  /*0af0*/  FFMA R6, R6, R10.reuse, R13 ;  /* 0x0000000a06067223 */ /* 0x080fe2000000000d */
[----:B------:R-:W-:Y:S02]  /*0b00*/  FFMA R10, R10, R10, R17 ;  /* 0x0000000a0a0a7223 */ /* 0x000fe40000000011 */
[C---:B------:R-:W-:Y:S01]  /*0b10*/  FFMA R12, R7.reuse, R7, R12 ;  /* 0x00000007070c7223 */ /* 0x040fe2000000000c */
[-C--:B------:R-:W-:Y:S01]  /*0b20*/  FFMA R6, R7, R11.reuse, R6 ;  /* 0x0000000b07067223 */ /* 0x080fe20000000006 */
[----:B------:R-:W-:Y:S02]  /*0b30*/  FFMA R11, R11, R11, R10 ;  /* 0x0000000b0b0b7223 */ /* 0x000fe4000000000a */
[----:B------:R-:W-:Y:S01]  /*0b40*/  FADD R27, R27, R12 ;  /* 0x0000000c1b1b7221 */ /* 0x000fe20000000000 */
[----:B------:R-:W-:Y:S01]  /*0b50*/  FADD R21, R21, R6 ;  /* 0x0000000615157221 */ /* 0x000fe20000000000 */
[----:B------:R-:W-:-:S07]  /*0b60*/  FADD R20, R20, R11 ;  /* 0x0000000b14147221 */ /* 0x000fce0000000000 */
.L_x_107:
[----:B------:R-:W0:Y:S02]  /*0b70*/  LDC R6, c[0x0][0x398] ;  /* 0x0000e600ff067b82 */ /* 0x000e240000000800 */
[----:B0-----:R-:W-:-:S13]  /*0b80*/  ISETP.NE.AND P0, PT, R3, R6, PT ;  /* 0x000000060300720c */ /* 0x001fda0003f05270 */
[----:B------:R-:W-:Y:S05]  /*0b90*/  @!P0 BRA `(.L_x_111) ;  /* 0x0000000800448947 */ /* 0x000fea0003800000 */
[----:B------:R-:W-:-:S04]  /*0ba0*/  VIADDMNMX.U32 R6, R3, 0x1, R6, !PT ;  /* 0x0000000103067846 */ /* 0x000fc80007800006 */
[CC--:B------:R-:W-:Y:S02]  /*0bb0*/  IADD3 R4, PT, PT, R3.reuse, -R6.reuse, RZ ;  /* 0x8000000603047210 */ /* 0x0c0fe40007ffe0ff */
[----:B------:R-:W-:Y:S02]  /*0bc0*/  IADD3 R8, PT, PT, -R3, R6, RZ ;  /* 0x0000000603087210 */ /* 0x000fe40007ffe1ff */
[----:B------:R-:W-:Y:S02]  /*0bd0*/  ISETP.GT.U32.AND P0, PT, R4, -0x8, PT ;  /* 0xfffffff80400780c */ /* 0x000fe40003f04070 */
[----:B------:R-:W-:-:S11]  /*0be0*/  LOP3.LUT R5, R8, 0x7, RZ, 0xc0, !PT ;  /* 0x0000000708057812 */ /* 0x000fd600078ec0ff */
[----:B------:R-:W-:Y:S05]  /*0bf0*/  @P0 BRA `(.L_x_112) ;  /* 0x0000000400140947 */ /* 0x000fea0003800000 */
[----:B------:R-:W-:Y:S02]  /*0c00*/  LOP3.LUT R8, R8, 0xfffffff8, RZ, 0xc0, !PT ;  /* 0xfffffff808087812 */ /* 0x000fe400078ec0ff */
[----:B------:R-:W-:Y:S02]  /*0c10*/  IADD3 R4, PT, PT, R3, 0x3, RZ ;  /* 0x0000000303047810 */ /* 0x000fe40007ffe0ff */
[----:B------:R-:W-:Y:S02]  /*0c20*/  IADD3 R7, PT, PT, R0, R3, RZ ;  /* 0x0000000300077210 */ /* 0x000fe40007ffe0ff */
[----:B------:R-:W-:-:S07]  /*0c30*/  IADD3 R3, PT, PT, -R8, RZ, RZ ;  /* 0x000000ff08037210 */ /* 0x000fce0007ffe1ff */
.L_x_113:
[----:B------:R-:W0:Y:S01]  /*0c40*/  LDC.64 R12, c[0x0][0x388] ;  /* 0x0000e200ff0c7b82 */ /* 0x000e220000000a00 */
[----:B------:R-:W-:-:S07]  /*0c50*/  IADD3 R9, PT, PT, R4, -0x3, RZ ;  /* 0xfffffffd04097810 */ /* 0x000fce0007ffe0ff */
[----:B------:R-:W1:Y:S01]  /*0c60*/  LDC.64 R18, c[0x0][0x380] ;  /* 0x0000e000ff127b82 */ /* 0x000e620000000a00 */
[----:B0-----:R-:W-:-:S06]  /*0c70*/  IMAD.WIDE.U32 R24, R7, 0x4, R12 ;  /* 0x0000000407187825 */ /* 0x001fcc00078e000c */
[----:B------:R-:W2:Y:S01]  /*0c80*/  LDG.E.CONSTANT R25, desc[UR6][R24.64] ;  /* 0x0000000618197981 */ /* 0x000ea2000c1e9900 */
[----:B-1----:R-:W-:-:S05]  /*0c90*/  IMAD.WIDE.U32 R18, R9, 0x4, R18 ;  /* 0x0000000409127825 */ /* 0x002fca00078e0012 */
[----:B------:R-:W3:Y:S01]  /*0ca0*/  LDG.E.CONSTANT R16, desc[UR6][R18.64] ;  /* 0x0000000612107981 */ /* 0x000ee2000c1e9900 */
[C---:B------:R-:W-:Y:S02]  /*0cb0*/  IADD3 R17, PT, PT, R7.reuse, 0x1, RZ ;  /* 0x0000000107117810 */ /* 0x040fe40007ffe0ff */
[C---:B------:R-:W-:Y:S01]  /*0cc0*/  IADD3 R29, PT, PT, R7.reuse, 0x2, RZ ;  /* 0x00000002071d7810 */ /* 0x040fe20007ffe0ff */
[----:B------:R-:W4:Y:S01]  /*0cd0*/  LDG.E.CONSTANT R10, desc[UR6][R18.64+0x4] ;  /* 0x00000406120a7981 */ /* 0x000f22000c1e9900 */
[----:B------:R-:W-:-:S03]  /*0ce0*/  IADD3 R31, PT, PT, R7, 0x3, RZ ;  /* 0x00000003071f7810 */ /* 0x000fc60007ffe0ff */
[--C-:B------:R-:W-:Y:S01]  /*0cf0*/  IMAD.WIDE.U32 R28, R29, 0x4, R12.reuse ;  /* 0x000000041d1c7825 */ /* 0x100fe200078e000c */
[----:B------:R-:W5:Y:S03]  /*0d00*/  LDG.E.CONSTANT R22, desc[UR6][R18.64+0x8] ;  /* 0x0000080612167981 */ /* 0x000f66000c1e9900 */
[----:B------:R-:W-:Y:S01]  /*0d10*/  IMAD.WIDE.U32 R30, R31, 0x4, R12 ;  /* 0x000000041f1e7825 */ /* 0x000fe200078e000c */
[----:B------:R-:W5:Y:S04]  /*0d20*/  LDG.E.CONSTANT R15, desc[UR6][R18.64+0xc] ;  /* 0x00000c06120f7981 */ /* 0x000f68000c1e9900 */
[----:B------:R-:W5:Y:S04]  /*0d30*/  LDG.E.CONSTANT R14, desc[UR6][R18.64+0x10] ;  /* 0x00001006120e7981 */ /* 0x000f68000c1e9900 */
[----:B------:R-:W5:Y:S04]  /*0d40*/  LDG.E.CONSTANT R11, desc[UR6][R18.64+0x14] ;  /* 0x00001406120b7981 */ /* 0x000f68000c1e9900 */
[----:B------:R-:W5:Y:S04]  /*0d50*/  LDG.E.CONSTANT R9, desc[UR6][R18.64+0x18] ;  /* 0x0000180612097981 */ /* 0x000f68000c1e9900 */
[----:B------:R0:W5:Y:S04]  /*0d60*/  LDG.E.CONSTANT R8, desc[UR6][R18.64+0x1c] ;  /* 0x00001c0612087981 */ /* 0x000168000c1e9900 */
[----:B------:R-:W5:Y:S01]  /*0d70*/  LDG.E.CONSTANT R29, desc[UR6][R28.64] ;  /* 0x000000061c1d7981 */ /* 0x000f62000c1e9900 */
[----:B------:R-:W-:-:S03]  /*0d80*/  IADD3 R33, PT, PT, R7, 0x6, RZ ;  /* 0x0000000607217810 */ /* 0x000fc60007ffe0ff */
[----:B------:R-:W5:Y:S01]  /*0d90*/  LDG.E.CONSTANT R24, desc[UR6][R30.64] ;  /* 0x000000061e187981 */ /* 0x000f62000c1e9900 */
[----:B0-----:R-:W-:-:S05]  /*0da0*/  IADD3 R19, PT, PT, R7, 0x5, RZ ;  /* 0x0000000507137810 */ /* 0x001fca0007ffe0ff */
[----:B------:R-:W-:-:S06]  /*0db0*/  IMAD.WIDE.U32 R18, R19, 0x4, R12 ;  /* 0x0000000413127825 */ /* 0x000fcc00078e000c */
[----:B------:R-:W5:Y:S01]  /*0dc0*/  LDG.E.CONSTANT R18, desc[UR6][R18.64] ;  /* 0x0000000612127981 */ /* 0x000f62000c1e9900 */
[-C--:B--2---:R-:W-:Y:S01]  /*0dd0*/  FFMA R23, R25, R25.reuse, R20 ;  /* 0x0000001919177223 */ /* 0x084fe20000000014 */
[----:B---3--:R-:W-:Y:S01]  /*0de0*/  FFMA R25, R16, R25, R21 ;  /* 0x0000001910197223 */ /* 0x008fe20000000015 */
[----:B------:R-:W-:Y:S01]  /*0df0*/  IMAD.WIDE.U32 R20, R17, 0x4, R12 ;  /* 0x0000000411147825 */ /* 0x000fe200078e000c */
[----:B------:R-:W-:-:S04]  /*0e00*/  IADD3 R17, PT, PT, R7, 0x4, RZ ;  /* 0x0000000407117810 */ /* 0x000fc80007ffe0ff */
[----:B------:R0:W2:Y:S01]  /*0e10*/  LDG.E.CONSTANT R26, desc[UR6][R20.64] ;  /* 0x00000006141a7981 */ /* 0x0000a2000c1e9900 */
[----:B------:R-:W-:Y:S01]  /*0e20*/  FFMA R27, R16, R16, R27 ;  /* 0x00000010101b7223 */ /* 0x000fe2000000001b */
[----:B------:R-:W-:-:S06]  /*0e30*/  IMAD.WIDE.U32 R16, R17, 0x4, R12 ;  /* 0x0000000411107825 */ /* 0x000fcc00078e000c */
[----:B------:R5:W3:Y:S01]  /*0e40*/  LDG.E.CONSTANT R17, desc[UR6][R16.64] ;  /* 0x0000000610117981 */ /* 0x000ae2000c1e9900 */
[----:B0-----:R-:W-:Y:S01]  /*0e50*/  IMAD.WIDE.U32 R20, R33, 0x4, R12 ;  /* 0x0000000421147825 */ /* 0x001fe200078e000c */
[----:B------:R-:W-:-:S05]  /*0e60*/  IADD3 R33, PT, PT, R7, 0x7, RZ ;  /* 0x0000000707217810 */ /* 0x000fca0007ffe0ff */
[----:B------:R-:W-:Y:S01]  /*0e70*/  IMAD.WIDE.U32 R12, R33, 0x4, R12 ;  /* 0x00000004210c7825 */ /* 0x000fe200078e000c */
[----:B------:R-:W3:Y:S05]  /*0e80*/  LDG.E.CONSTANT R20, desc[UR6][R20.64] ;  /* 0x0000000614147981 */ /* 0x000eea000c1e9900 */
[----:B------:R-:W3:Y:S01]  /*0e90*/  LDG.E.CONSTANT R13, desc[UR6][R12.64] ;  /* 0x000000060c0d7981 */ /* 0x000ee2000c1e9900 */
[----:B----4-:R-:W-:Y:S01]  /*0ea0*/  FFMA R27, R10, R10, R27 ;  /* 0x0000000a0a1b7223 */ /* 0x010fe2000000001b */
[----:B------:R-:W-:-:S03]  /*0eb0*/  IADD3 R3, PT, PT, R3, 0x8, RZ ;  /* 0x0000000803037810 */ /* 0x000fc60007ffe0ff */
[----:B-----5:R-:W-:Y:S01]  /*0ec0*/  FFMA R16, R22, R22, R27 ;  /* 0x0000001616107223 */ /* 0x020fe2000000001b */
[----:B------:R-:W-:-:S03]  /*0ed0*/  ISETP.NE.AND P0, PT, R3, RZ, PT ;  /* 0x000000ff0300720c */ /* 0x000fc60003f05270 */
[----:B------:R-:W-:-:S04]  /*0ee0*/  FFMA R19, R15, R15, R16 ;  /* 0x0000000f0f137223 */ /* 0x000fc80000000010 */
[----:B------:R-:W-:-:S04]  /*0ef0*/  FFMA R16, R14, R14, R19 ;  /* 0x0000000e0e107223 */ /* 0x000fc80000000013 */
[----:B------:R-:W-:-:S04]  /*0f00*/  FFMA R16, R11, R11, R16 ;  /* 0x0000000b0b107223 */ /* 0x000fc80000000010 */
[----:B------:R-:W-:Y:S01]  /*0f10*/  FFMA R27, R9, R9, R16 ;  /* 0x00000009091b7223 */ /* 0x000fe20000000010 */
[----:B------:R-:W-:Y:S02]  /*0f20*/  IADD3 R4, PT, PT, R4, 0x8, RZ ;  /* 0x0000000804047810 */ /* 0x000fe40007ffe0ff */
[----:B------:R-:W-:Y:S01]  /*0f30*/  IADD3 R7, PT, PT, R7, 0x8, RZ ;  /* 0x0000000807077810 */ /* 0x000fe20007ffe0ff */
[----:B------:R-:W-:Y:S01]  /*0f40*/  FFMA R27, R8, R8, R27 ;  /* 0x00000008081b7223 */ /* 0x000fe2000000001b */
[-C--:B--2---:R-:W-:Y:S01]  /*0f50*/  FFMA R10, R10, R26.reuse, R25 ;  /* 0x0000001a0a0a7223 */ /* 0x084fe20000000019 */
[----:B------:R-:W-:-:S03]  /*0f60*/  FFMA R26, R26, R26, R23 ;  /* 0x0000001a1a1a7223 */ /* 0x000fc60000000017 */
[-C--:B------:R-:W-:Y:S01]  /*0f70*/  FFMA R23, R22, R29.reuse, R10 ;  /* 0x0000001d16177223 */ /* 0x080fe2000000000a */
[----:B------:R-:W-:-:S03]  /*0f80*/  FFMA R29, R29, R29, R26 ;  /* 0x0000001d1d1d7223 */ /* 0x000fc6000000001a */
[-C--:B------:R-:W-:Y:S01]  /*0f90*/  FFMA R10, R15, R24.reuse, R23 ;  /* 0x000000180f0a7223 */ /* 0x080fe20000000017 */
[----:B------:R-:W-:-:S03]  /*0fa0*/  FFMA R24, R24, R24, R29 ;  /* 0x0000001818187223 */ /* 0x000fc6000000001d */
[-C--:B---3--:R-:W-:Y:S01]  /*0fb0*/  FFMA R15, R14, R17.reuse, R10 ;  /* 0x000000110e0f7223 */ /* 0x088fe2000000000a */
[----:B------:R-:W-:-:S03]  /*0fc0*/  FFMA R17, R17, R17, R24 ;  /* 0x0000001111117223 */ /* 0x000fc60000000018 */
[-C--:B------:R-:W-:Y:S01]  /*0fd0*/  FFMA R15, R11, R18.reuse, R15 ;  /* 0x000000120b0f7223 */ /* 0x080fe2000000000f */
[----:B------:R-:W-:-:S03]  /*0fe0*/  FFMA R17, R18, R18, R17 ;  /* 0x0000001212117223 */ /* 0x000fc60000000011 */
[-C--:B------:R-:W-:Y:S01]  /*0ff0*/  FFMA R10, R9, R20.reuse, R15 ;  /* 0x00000014090a7223 */ /* 0x080fe2000000000f */
[----:B------:R-:W-:-:S03]  /*1000*/  FFMA R20, R20, R20, R17 ;  /* 0x0000001414147223 */ /* 0x000fc60000000011 */
[-C--:B------:R-:W-:Y:S01]  /*1010*/  FFMA R21, R8, R13.reuse, R10 ;  /* 0x0000000d08157223 */ /* 0x080fe2000000000a */
[----:B------:R-:W-:Y:S01]  /*1020*/  FFMA R20, R13, R13, R20 ;  /* 0x0000000d0d147223 */ /* 0x000fe20000000014 */
[----:B------:R-:W-:Y:S06]  /*1030*/  @P0 BRA `(.L_x_113) ;  /* 0xfffffffc00000947 */ /* 0x000fec000383ffff */
[----:B------:R-:W-:-:S07]  /*1040*/  IADD3 R3, PT, PT, R4, -0x3, RZ ;  /* 0xfffffffd04037810 */ /* 0x000fce0007ffe0ff */
.L_x_112:
        /* <DEDUP_REMOVED lines=11> */
[C---:B0-----:R-:W-:Y:S01]  /*1100*/  IMAD.WIDE.U32 R14, R19.reuse, 0x4, R10 ;  /* 0x00000004130e7825 */ /* 0x041fe200078e000a */
[----:B------:R-:W-:-:S03]  /*1110*/  IADD3 R19, PT, PT, R19, 0x3, RZ ;  /* 0x0000000313137810 */ /* 0x000fc60007ffe0ff */
[----:B------:R-:W-:Y:S02]  /*1120*/  IMAD.WIDE.U32 R12, R13, 0x4, R10 ;  /* 0x000000040d0c7825 */ /* 0x000fe400078e000a */
[----:B------:R-:W2:Y:S02]  /*1130*/  LDG.E.CONSTANT R15, desc[UR6][R14.64] ;  /* 0x000000060e0f7981 */ /* 0x000ea4000c1e9900 */
[----:B-1----:R-:W-:Y:S02]  /*1140*/  IMAD.WIDE.U32 R4, R3, 0x4, R4 ;  /* 0x0000000403047825 */ /* 0x002fe400078e0004 */
[----:B------:R-:W3:Y:S04]  /*1150*/  LDG.E.CONSTANT R12, desc[UR6][R12.64] ;  /* 0x000000060c0c7981 */ /* 0x000ee8000c1e9900 */
[----:B------:R-:W2:Y:S01]  /*1160*/  LDG.E.CONSTANT R16, desc[UR6][R4.64] ;  /* 0x0000000604107981 */ /* 0x000ea2000c1e9900 */
[----:B------:R-:W-:-:S03]  /*1170*/  IMAD.WIDE.U32 R8, R9, 0x4, R10 ;  /* 0x0000000409087825 */ /* 0x000fc600078e000a */
[----:B------:R-:W3:Y:S01]  /*1180*/  LDG.E.CONSTANT R7, desc[UR6][R4.64+0x4] ;  /* 0x0000040604077981 */ /* 0x000ee2000c1e9900 */
[----:B------:R-:W-:-:S03]  /*1190*/  IMAD.WIDE.U32 R10, R19, 0x4, R10 ;  /* 0x00000004130a7825 */ /* 0x000fc600078e000a */
[----:B------:R-:W4:Y:S04]  /*11a0*/  LDG.E.CONSTANT R19, desc[UR6][R4.64+0x8] ;  /* 0x0000080604137981 */ /* 0x000f28000c1e9900 */
[----:B------:R-:W5:Y:S04]  /*11b0*/  LDG.E.CONSTANT R8, desc[UR6][R8.64] ;  /* 0x0000000608087981 */ /* 0x000f68000c1e9900 */
[----:B------:R-:W5:Y:S04]  /*11c0*/  LDG.E.CONSTANT R23, desc[UR6][R4.64+0xc] ;  /* 0x00000c0604177981 */ /* 0x000f68000c1e9900 */
[----:B------:R-:W5:Y:S01]  /*11d0*/  LDG.E.CONSTANT R10, desc[UR6][R10.64] ;  /* 0x000000060a0a7981 */ /* 0x000f62000c1e9900 */
[----:B------:R-:W-:Y:S01]  /*11e0*/  IADD3 R3, PT, PT, R3, 0x4, RZ ;  /* 0x0000000403037810 */ /* 0x000fe20007ffe0ff */
[CC--:B--2---:R-:W-:Y:S01]  /*11f0*/  FFMA R21, R16.reuse, R15.reuse, R21 ;  /* 0x0000000f10157223 */ /* 0x0c4fe20000000015 */
[----:B------:R-:W-:Y:S01]  /*1200*/  FFMA R18, R16, R16, R27 ;  /* 0x0000001010127223 */ /* 0x000fe2000000001b */
[----:B------:R-:W-:-:S02]  /*1210*/  FFMA R15, R15, R15, R20 ;  /* 0x0000000f0f0f7223 */ /* 0x000fc40000000014 */
[CC--:B---3--:R-:W-:Y:S01]  /*1220*/  FFMA R21, R7.reuse, R12.reuse, R21 ;  /* 0x0000000c07157223 */ /* 0x0c8fe20000000015 */
[----:B------:R-:W-:Y:S01]  /*1230*/  FFMA R18, R7, R7, R18 ;  /* 0x0000000707127223 */ /* 0x000fe20000000012 */
[----:B------:R-:W-:-:S03]  /*1240*/  FFMA R15, R12, R12, R15 ;  /* 0x0000000c0c0f7223 */ /* 0x000fc6000000000f */
[C---:B----4-:R-:W-:Y:S01]  /*1250*/  FFMA R18, R19.reuse, R19, R18 ;  /* 0x0000001313127223 */ /* 0x050fe20000000012 */
[-C--:B-----5:R-:W-:Y:S01]  /*1260*/  FFMA R21, R19, R8.reuse, R21 ;  /* 0x0000000813157223 */ /* 0x0a0fe20000000015 */
[----:B------:R-:W-:Y:S02]  /*1270*/  FFMA R15, R8, R8, R15 ;  /* 0x00000008080f7223 */ /* 0x000fe4000000000f */
[C---:B------:R-:W-:Y:S01]  /*1280*/  FFMA R27, R23.reuse, R23, R18 ;  /* 0x00000017171b7223 */ /* 0x040fe20000000012 */
[-C--:B------:R-:W-:Y:S01]  /*1290*/  FFMA R21, R23, R10.reuse, R21 ;  /* 0x0000000a17157223 */ /* 0x080fe20000000015 */
[----:B------:R-:W-:-:S07]  /*12a0*/  FFMA R20, R10, R10, R15 ;  /* 0x0000000a0a147223 */ /* 0x000fce000000000f */
.L_x_114:
[----:B------:R-:W-:Y:S05]  /*12b0*/  @!P1 BRA `(.L_x_111) ;  /* 0x00000000007c9947 */ /* 0x000fea0003800000 */
[----:B------:R-:W0:Y:S01]  /*12c0*/  LDC.64 R12, c[0x0][0x380] ;  /* 0x0000e000ff0c7b82 */ /* 0x000e220000000a00 */
[----:B------:R-:W-:Y:S02]  /*12d0*/  ISETP.NE.AND P0, PT, R17, 0x1, PT ;  /* 0x000000011100780c */ /* 0x000fe40003f05270 */
[----:B------:R-:W-:-:S04]  /*12e0*/  LOP3.LUT R6, R6, 0x1, RZ, 0xc0, !PT ;  /* 0x0000000106067812 */ /* 0x000fc800078ec0ff */
[----:B------:R-:W-:Y:S01]  /*12f0*/  ISETP.NE.U32.AND P1, PT, R6, 0x1, PT ;  /* 0x000000010600780c */ /* 0x000fe20003f25070 */
[----:B------:R-:W1:Y:S06]  /*1300*/  LDC.64 R8, c[0x0][0x388] ;  /* 0x0000e200ff087b82 */ /* 0x000e6c0000000a00 */
[----:B------:R-:W-:Y:S02]  /*1310*/  @P0 IADD3 R15, PT, PT, R0, R3, RZ ;  /* 0x00000003000f0210 */ /* 0x000fe40007ffe0ff */
[----:B------:R-:W2:Y:S02]  /*1320*/  LDC.64 R10, c[0x0][0x380] ;  /* 0x0000e000ff0a7b82 */ /* 0x000ea40000000a00 */
[----:B------:R-:W-:-:S06]  /*1330*/  @P0 IADD3 R17, PT, PT, R15, 0x1, RZ ;  /* 0x000000010f110810 */ /* 0x000fcc0007ffe0ff */
[----:B------:R-:W3:Y:S01]  /*1340*/  LDC.64 R4, c[0x0][0x388] ;  /* 0x0000e200ff047b82 */ /* 0x000ee20000000a00 */
[C---:B0-----:R-:W-:Y:S01]  /*1350*/  @P0 IMAD.WIDE.U32 R6, R3.reuse, 0x4, R12 ;  /* 0x0000000403060825 */ /* 0x041fe200078e000c */
[----:B------:R-:W-:-:S04]  /*1360*/  @P0 IADD3 R3, PT, PT, R3, 0x2, RZ ;  /* 0x0000000203030810 */ /* 0x000fc80007ffe0ff */
[----:B------:R-:W4:Y:S01]  /*1370*/  @P0 LDG.E.CONSTANT R16, desc[UR6][R6.64+0x4] ;  /* 0x0000040606100981 */ /* 0x000f22000c1e9900 */
[--C-:B-1----:R-:W-:Y:S01]  /*1380*/  @P0 IMAD.WIDE.U32 R12, R15, 0x4, R8.reuse ;  /* 0x000000040f0c0825 */ /* 0x102fe200078e0008 */
[----:B------:R-:W-:Y:S02]  /*1390*/  @!P1 IADD3 R15, PT, PT, R0, R3, RZ ;  /* 0x00000003000f9210 */ /* 0x000fe40007ffe0ff */
[----:B------:R-:W5:Y:S01]  /*13a0*/  @P0 LDG.E.CONSTANT R0, desc[UR6][R6.64] ;  /* 0x0000000606000981 */ /* 0x000f62000c1e9900 */
[----:B------:R-:W-:-:S03]  /*13b0*/  @P0 IMAD.WIDE.U32 R8, R17, 0x4, R8 ;  /* 0x0000000411080825 */ /* 0x000fc600078e0008 */
[----:B------:R-:W4:Y:S01]  /*13c0*/  @P0 LDG.E.CONSTANT R13, desc[UR6][R12.64] ;  /* 0x000000060c0d0981 */ /* 0x000f22000c1e9900 */
[----:B--2---:R-:W-:-:S03]  /*13d0*/  @!P1 IMAD.WIDE.U32 R10, R3, 0x4, R10 ;  /* 0x00000004030a9825 */ /* 0x004fc600078e000a */
[----:B------:R-:W2:Y:S04]  /*13e0*/  @P0 LDG.E.CONSTANT R9, desc[UR6][R8.64] ;  /* 0x0000000608090981 */ /* 0x000ea8000c1e9900 */
[----:B------:R-:W2:Y:S01]  /*13f0*/  @!P1 LDG.E.CONSTANT R10, desc[UR6][R10.64] ;  /* 0x000000060a0a9981 */ /* 0x000ea2000c1e9900 */
[----:B---3--:R-:W-:-:S06]  /*1400*/  @!P1 IMAD.WIDE.U32 R4, R15, 0x4, R4 ;  /* 0x000000040f049825 */ /* 0x008fcc00078e0004 */
[----:B------:R-:W3:Y:S01]  /*1410*/  @!P1 LDG.E.CONSTANT R5, desc[UR6][R4.64] ;  /* 0x0000000604059981 */ /* 0x000ee2000c1e9900 */
[C---:B-----5:R-:W-:Y:S01]  /*1420*/  @P0 FFMA R3, R0.reuse, R0, R27 ;  /* 0x0000000000030223 */ /* 0x060fe2000000001b */
[-C--:B----4-:R-:W-:Y:S01]  /*1430*/  @P0 FFMA R0, R0, R13.reuse, R21 ;  /* 0x0000000d00000223 */ /* 0x090fe20000000015 */
[----:B------:R-:W-:Y:S02]  /*1440*/  @P0 FFMA R14, R13, R13, R20 ;  /* 0x0000000d0d0e0223 */ /* 0x000fe40000000014 */
[C---:B------:R-:W-:Y:S01]  /*1450*/  @P0 FFMA R27, R16.reuse, R16, R3 ;  /* 0x00000010101b0223 */ /* 0x040fe20000000003 */
[-C--:B--2---:R-:W-:Y:S01]  /*1460*/  @P0 FFMA R21, R16, R9.reuse, R0 ;  /* 0x0000000910150223 */ /* 0x084fe20000000000 */
[----:B------:R-:W-:Y:S02]  /*1470*/  @P0 FFMA R20, R9, R9, R14 ;  /* 0x0000000909140223 */ /* 0x000fe4000000000e */
[C---:B------:R-:W-:Y:S01]  /*1480*/  @!P1 FFMA R27, R10.reuse, R10, R27 ;  /* 0x0000000a0a1b9223 */ /* 0x040fe2000000001b */
[-C--:B---3--:R-:W-:Y:S01]  /*1490*/  @!P1 FFMA R21, R10, R5.reuse, R21 ;  /* 0x000000050a159223 */ /* 0x088fe20000000015 */
[----:B------:R-:W-:-:S07]  /*14a0*/  @!P1 FFMA R20, R5, R5, R20 ;  /* 0x0000000505149223 */ /* 0x000fce0000000014 */
.L_x_111:
[----:B------:R-:W-:Y:S01]  /*14b0*/  IADD3 R0, PT, PT, R27, -0xd000000, RZ ;  /* 0xf30000001b007810 */ /* 0x000fe20007ffe0ff */
[----:B------:R0:W1:Y:S03]  /*14c0*/  MUFU.RSQ R4, R27 ;  /* 0x0000001b00047308 */ /* 0x0000660000001400 */
[----:B------:R-:W-:-:S13]  /*14d0*/  ISETP.GT.U32.AND P0, PT, R0, 0x727fffff, PT ;  /* 0x727fffff0000780c */ /* 0x000fda0003f04070 */
[----:B0-----:R-:W-:Y:S05]  /*14e0*/  @!P0 BRA `(.L_x_115) ;  /* 0x0000000000188947 */ /* 0x001fea0003800000 */
[----:B------:R-:W-:Y:S01]  /*14f0*/  BSSY.RECONVERGENT B0, `(.L_x_116) ;  /* 0x0000003000007945 */ /* 0x000fe20003800200 */
[----:B------:R-:W-:-:S07]  /*1500*/  MOV R8, 0x1520 ;  /* 0x0000152000087802 */ /* 0x000fce0000000f00 */
[----:B-1----:R-:W-:Y:S05]  /*1510*/  CALL.REL.NOINC `($__internal_3_$__cuda_sm20_sqrt_rn_f32_slowpath) ;  /* 0x0000000000a07944 */ /* 0x002fea0003c00000 */
[----:B------:R-:W-:Y:S05]  /*1520*/  BSYNC.RECONVERGENT B0 ;  /* 0x0000000000007941 */ /* 0x000fea0003800200 */
.L_x_116:
[----:B------:R-:W-:Y:S01]  /*1530*/  MOV R0, R3 ;  /* 0x0000000300007202 */ /* 0x000fe20000000f00 */
[----:B------:R-:W-:Y:S06]  /*1540*/  BRA `(.L_x_117) ;  /* 0x0000000000107947 */ /* 0x000fec0003800000 */
.L_x_115:
[C---:B-1----:R-:W-:Y:S01]  /*1550*/  FMUL.FTZ R0, R4.reuse, R27 ;  /* 0x0000001b04007220 */ /* 0x042fe20000410000 */
[----:B------:R-:W-:-:S03]  /*1560*/  FMUL.FTZ R3, R4, 0.5 ;  /* 0x3f00000004037820 */ /* 0x000fc60000410000 */
[----:B------:R-:W-:-:S04]  /*1570*/  FFMA R27, -R0, R0, R27 ;  /* 0x00000000001b7223 */ /* 0x000fc8000000011b */
[----:B------:R-:W-:-:S07]  /*1580*/  FFMA R0, R27, R3, R0 ;  /* 0x000000031b007223 */ /* 0x000fce0000000000 */
.L_x_117:
[----:B------:R-:W-:Y:S01]  /*1590*/  IADD3 R3, PT, PT, R20, -0xd000000, RZ ;  /* 0xf300000014037810 */ /* 0x000fe20007ffe0ff */
[----:B------:R0:W1:Y:S01]  /*15a0*/  MUFU.RSQ R5, R20 ;  /* 0x0000001400057308 */ /* 0x0000620000001400 */
[----:B------:R-:W-:Y:S02]  /*15b0*/  BSSY.RECONVERGENT B0, `(.L_x_118) ;  /* 0x000000b000007945 */ /* 0x000fe40003800200 */
[----:B------:R-:W-:-:S13]  /*15c0*/  ISETP.GT.U32.AND P0, PT, R3, 0x727fffff, PT ;  /* 0x727fffff0300780c */ /* 0x000fda0003f04070 */
[----:B0-----:R-:W-:Y:S05]  /*15d0*/  @!P0 BRA `(.L_x_119) ;  /* 0x0000000000108947 */ /* 0x001fea0003800000 */
[----:B------:R-:W-:Y:S02]  /*15e0*/  MOV R27, R20 ;  /* 0x00000014001b7202 */ /* 0x000fe40000000f00 */
[----:B------:R-:W-:-:S07]  /*15f0*/  MOV R8, 0x1610 ;  /* 0x0000161000087802 */ /* 0x000fce0000000f00 */
[----:B-1----:R-:W-:Y:S05]  /*1600*/  CALL.REL.NOINC `($__internal_3_$__cuda_sm20_sqrt_rn_f32_slowpath) ;  /* 0x0000000000647944 */ /* 0x002fea0003c00000 */
[----:B------:R-:W-:Y:S05]  /*1610*/  BRA `(.L_x_120) ;  /* 0x0000000000107947 */ /* 0x000fea0003800000 */
.L_x_119:
[C---:B-1----:R-:W-:Y:S01]  /*1620*/  FMUL.FTZ R3, R5.reuse, R20 ;  /* 0x0000001405037220 */ /* 0x042fe20000410000 */
[----:B------:R-:W-:-:S03]  /*1630*/  FMUL.FTZ R4, R5, 0.5 ;  /* 0x3f00000005047820 */ /* 0x000fc60000410000 */
[----:B------:R-:W-:-:S04]  /*1640*/  FFMA R20, -R3, R3, R20 ;  /* 0x0000000303147223 */ /* 0x000fc80000000114 */
[----:B------:R-:W-:-:S07]  /*1650*/  FFMA R3, R20, R4, R3 ;  /* 0x0000000414037223 */ /* 0x000fce0000000003 */
.L_x_120:
[----:B------:R-:W-:Y:S05]  /*1660*/  BSYNC.RECONVERGENT B0 ;  /* 0x0000000000007941 */ /* 0x000fea0003800200 */
.L_x_118:
[----:B------:R-:W-:Y:S01]  /*1670*/  FMUL R6, R3, R0 ;  /* 0x0000000003067220 */ /* 0x000fe20000400000 */
[----:B------:R-:W-:Y:S03]  /*1680*/  BSSY.RECONVERGENT B0, `(.L_x_121) ;  /* 0x000000c000007945 */ /* 0x000fe60003800200 */
[----:B------:R-:W0:Y:S01]  /*1690*/  MUFU.RCP R0, R6 ;  /* 0x0000000600007308 */ /* 0x000e220000001000 */
[----:B------:R-:W-:-:S07]  /*16a0*/  FSETP.GT.AND P2, PT, R6, RZ, PT ;  /* 0x000000ff0600720b */ /* 0x000fce0003f44000 */
        /* <DEDUP_REMOVED lines=8> */
[----:B------:R-:W-:Y:S05]  /*1730*/  CALL.REL.NOINC `($__internal_4_$__cuda_sm3x_div_rn_noftz_f32_slowpath) ;  /* 0x0000000000707944 */ /* 0x000fea0003c00000 */
.L_x_122:
[----:B------:R-:W-:Y:S05]  /*1740*/  BSYNC.RECONVERGENT B0 ;  /* 0x0000000000007941 */ /* 0x000fea0003800200 */
.L_x_121:
[----:B------:R-:W0:Y:S01]  /*1750*/  LDC.64 R4, c[0x0][0x390] ;  /* 0x0000e400ff047b82 */ /* 0x000e220000000a00 */
[----:B------:R-:W-:Y:S01]  /*1760*/  FSEL R7, R0, RZ, P2 ;  /* 0x000000ff00077208 */ /* 0x000fe20001000000 */
[----:B0-----:R-:W-:-:S05]  /*1770*/  IMAD.WIDE.U32 R2, R2, 0x4, R4 ;  /* 0x0000000402027825 */ /* 0x001fca00078e0004 */
[----:B------:R-:W-:Y:S01]  /*1780*/  STG.E desc[UR6][R2.64], R7 ;  /* 0x0000000702007986 */ /* 0x000fe2000c101906 */
[----:B------:R-:W-:Y:S05]  /*1790*/  EXIT ;  /* 0x000000000000794d */ /* 0x000fea0003800000 */
        .weak           $__internal_3_$__cuda_sm20_sqrt_rn_f32_slowpath
        .type           $__internal_3_$__cuda_sm20_sqrt_rn_f32_slowpath,@function
        .size           $__internal_3_$__cuda_sm20_sqrt_rn_f32_slowpath,($__internal_4_$__cuda_sm3x_div_rn_noftz_f32_slowpath - $__internal_3_$__cuda_sm20_sqrt_rn_f32_slowpath)
$__internal_3_$__cuda_sm20_sqrt_rn_f32_slowpath:
        /* <DEDUP_REMOVED lines=19> */
.L_x_123:
[----:B------:R-:W-:Y:S01]  /*18d0*/  HFMA2 R5, -RZ, RZ, 0, 0 ;  /* 0x00000000ff057431 */ /* 0x000fe200000001ff */
[----:B------:R-:W-:-:S04]  /*18e0*/  MOV R4, R8 ;  /* 0x0000000800047202 */ /* 0x000fc80000000f00 */
[----:B------:R-:W-:Y:S05]  /*18f0*/  RET.REL.NODEC R4 `(cosine_similarity_f32) ;  /* 0xffffffe404c07950 */ /* 0x000fea0003c3ffff */
        .weak           $__internal_4_$__cuda_sm3x_div_rn_noftz_f32_slowpath
        .type           $__internal_4_$__cuda_sm3x_div_rn_noftz_f32_slowpath,@function
        .size           $__internal_4_$__cuda_sm3x_div_rn_noftz_f32_slowpath,(.L_x_152 - $__internal_4_$__cuda_sm3x_div_rn_noftz_f32_slowpath)
$__internal_4_$__cuda_sm3x_div_rn_noftz_f32_slowpath:
[----:B------:R-:W-:Y:S01]  /*1900*/  SHF.R.U32.HI R3, RZ, 0x17, R6 ;  /* 0x00000017ff037819 */ /* 0x000fe20000011606 */
[----:B------:R-:W-:Y:S01]  /*1910*/  BSSY.RECONVERGENT B1, `(.L_x_124) ;  /* 0x0000063000017945 */ /* 0x000fe20003800200 */
[----:B------:R-:W-:Y:S02]  /*1920*/  SHF.R.U32.HI R0, RZ, 0x17, R21 ;  /* 0x00000017ff007819 */ /* 0x000fe40000011615 */
[----:B------:R-:W-:Y:S02]  /*1930*/  LOP3.LUT R11, R3, 0xff, RZ, 0xc0, !PT ;  /* 0x000000ff030b7812 */ /* 0x000fe400078ec0ff */
[----:B------:R-:W-:Y:S02]  /*1940*/  LOP3.LUT R8, R0, 0xff, RZ, 0xc0, !PT ;  /* 0x000000ff00087812 */ /* 0x000fe400078ec0ff */
[----:B------:R-:W-:Y:S02]  /*1950*/  IADD3 R7, PT, PT, R11, -0x1, RZ ;  /* 0xffffffff0b077810 */ /* 0x000fe40007ffe0ff */
[----:B------:R-:W-:-:S02]  /*1960*/  IADD3 R5, PT, PT, R8, -0x1, RZ ;  /* 0xffffffff08057810 */ /* 0x000fc40007ffe0ff */
[----:B------:R-:W-:-:S04]  /*1970*/  ISETP.GT.U32.AND P0, PT, R7, 0xfd, PT ;  /* 0x000000fd0700780c */ /* 0x000fc80003f04070 */
[----:B------:R-:W-:-:S13]  /*1980*/  ISETP.GT.U32.OR P0, PT, R5, 0xfd, P0 ;  /* 0x000000fd0500780c */ /* 0x000fda0000704470 */
[----:B------:R-:W-:Y:S01]  /*1990*/  @!P0 MOV R3, RZ ;  /* 0x000000ff00038202 */ /* 0x000fe20000000f00 */
[----:B------:R-:W-:Y:S06]  /*19a0*/  @!P0 BRA `(.L_x_125) ;  /* 0x0000000000608947 */ /* 0x000fec0003800000 */
[----:B------:R-:W-:Y:S02]  /*19b0*/  FSETP.GTU.FTZ.AND P0, PT, |R21|, +INF , PT ;  /* 0x7f8000001500780b */ /* 0x000fe40003f1c200 */
[----:B------:R-:W-:Y:S02]  /*19c0*/  FSETP.GTU.FTZ.AND P1, PT, |R6|, +INF , PT ;  /* 0x7f8000000600780b */ /* 0x000fe40003f3c200 */
[----:B------:R-:W-:Y:S02]  /*19d0*/  MOV R0, R6 ;  /* 0x0000000600007202 */ /* 0x000fe40000000f00 */
        /* <DEDUP_REMOVED lines=21> */
.L_x_125:
[----:B------:R-:W-:Y:S01]  /*1b30*/  LEA R5, R11, 0xc0800000, 0x17 ;  /* 0xc08000000b057811 */ /* 0x000fe200078eb8ff */
[----:B------:R-:W-:Y:S03]  /*1b40*/  BSSY.RECONVERGENT B2, `(.L_x_130) ;  /* 0x0000036000027945 */ /* 0x000fe60003800200 */
[----:B------:R-:W-:Y:S02]  /*1b50*/  IADD3 R5, PT, PT, -R5, R6, RZ ;  /* 0x0000000605057210 */ /* 0x000fe40007ffe1ff */
[----:B------:R-:W-:Y:S02]  /*1b60*/  IADD3 R6, PT, PT, R8, -0x7f, RZ ;  /* 0xffffff8108067810 */ /* 0x000fe40007ffe0ff */
[----:B------:R-:W0:Y:S01]  /*1b70*/  MUFU.RCP R7, R5 ;  /* 0x0000000500077308 */ /* 0x000e220000001000 */
[----:B------:R-:W-:Y:S02]  /*1b80*/  FADD.FTZ R9, -R5, -RZ ;  /* 0x800000ff05097221 */ /* 0x000fe40000010100 */
[C---:B------:R-:W-:Y:S01]  /*1b90*/  IMAD R0, R6.reuse, -0x800000, R21 ;  /* 0xff80000006007824 */ /* 0x040fe200078e0215 */
[----:B------:R-:W-:-:S04]  /*1ba0*/  IADD3 R6, PT, PT, R6, 0x7f, -R11 ;  /* 0x0000007f06067810 */ /* 0x000fc80007ffe80b */
[----:B------:R-:W-:Y:S01]  /*1bb0*/  IADD3 R6, PT, PT, R6, R3, RZ ;  /* 0x0000000306067210 */ /* 0x000fe20007ffe0ff */
        /* <DEDUP_REMOVED lines=21> */
[CCC-:B------:R-:W-:Y:S01]  /*1d10*/  FFMA.RM R6, R10.reuse, R8.reuse, R7.reuse ;  /* 0x000000080a067223 */ /* 0x1c0fe20000004007 */
[C---:B------:R-:W-:Y:S02]  /*1d20*/  ISETP.NE.AND P3, PT, R9.reuse, RZ, PT ;  /* 0x000000ff0900720c */ /* 0x040fe40003f65270 */
[----:B------:R-:W-:Y:S02]  /*1d30*/  ISETP.NE.AND P1, PT, R9, RZ, PT ;  /* 0x000000ff0900720c */ /* 0x000fe40003f25270 */
[----:B------:R-:W-:Y:S01]  /*1d40*/  LOP3.LUT R5, R3, 0x7fffff, RZ, 0xc0, !PT ;  /* 0x007fffff03057812 */ /* 0x000fe200078ec0ff */
[----:B------:R-:W-:Y:S01]  /*1d50*/  FFMA.RP R3, R10, R8, R7 ;  /* 0x000000080a037223 */ /* 0x000fe20000008007 */
[----:B------:R-:W-:Y:S02]  /*1d60*/  IADD3 R8, PT, PT, R9, 0x20, RZ ;  /* 0x0000002009087810 */ /* 0x000fe40007ffe0ff */
[----:B------:R-:W-:-:S02]  /*1d70*/  LOP3.LUT R5, R5, 0x800000, RZ, 0xfc, !PT ;  /* 0x0080000005057812 */ /* 0x000fc400078efcff */
        /* <DEDUP_REMOVED lines=14> */
.L_x_132:
[----:B------:R-:W-:-:S04]  /*1e60*/  LOP3.LUT R0, R0, 0x80000000, RZ, 0xc0, !PT ;  /* 0x8000000000007812 */ /* 0x000fc800078ec0ff */
[----:B------:R-:W-:Y:S01]  /*1e70*/  LOP3.LUT R0, R0, 0x7f800000, RZ, 0xfc, !PT ;  /* 0x7f80000000007812 */ /* 0x000fe200078efcff */
[----:B------:R-:W-:Y:S06]  /*1e80*/  BRA `(.L_x_133) ;  /* 0x0000000000047947 */ /* 0x000fec0003800000 */
.L_x_131:
[----:B------:R-:W-:-:S07]  /*1e90*/  LEA R0, R6, R0, 0x17 ;  /* 0x0000000006007211 */ /* 0x000fce00078eb8ff */
.L_x_133:
[----:B------:R-:W-:Y:S05]  /*1ea0*/  BSYNC.RECONVERGENT B2 ;  /* 0x0000000000027941 */ /* 0x000fea0003800200 */
.L_x_130:
[----:B------:R-:W-:Y:S05]  /*1eb0*/  BRA `(.L_x_134) ;  /* 0x0000000000207947 */ /* 0x000fea0003800000 */
.L_x_129:
[----:B------:R-:W-:-:S04]  /*1ec0*/  LOP3.LUT R0, R6, 0x80000000, R21, 0x48, !PT ;  /* 0x8000000006007812 */ /* 0x000fc800078e4815 */
[----:B------:R-:W-:Y:S01]  /*1ed0*/  LOP3.LUT R0, R0, 0x7f800000, RZ, 0xfc, !PT ;  /* 0x7f80000000007812 */ /* 0x000fe200078efcff */
[----:B------:R-:W-:Y:S06]  /*1ee0*/  BRA `(.L_x_134) ;  /* 0x0000000000147947 */ /* 0x000fec0003800000 */
.L_x_128:
[----:B------:R-:W-:Y:S01]  /*1ef0*/  LOP3.LUT R0, R6, 0x80000000, R21, 0x48, !PT ;  /* 0x8000000006007812 */ /* 0x000fe200078e4815 */
[----:B------:R-:W-:Y:S06]  /*1f00*/  BRA `(.L_x_134) ;  /* 0x00000000000c7947 */ /* 0x000fec0003800000 */
.L_x_127:
[----:B------:R-:W0:Y:S01]  /*1f10*/  MUFU.RSQ R0, -QNAN ;  /* 0xffc0000000007908 */ /* 0x000e220000001400 */
[----:B------:R-:W-:Y:S05]  /*1f20*/  BRA `(.L_x_134) ;  /* 0x0000000000047947 */ /* 0x000fea0003800000 */
.L_x_126:
[----:B------:R-:W-:-:S07]  /*1f30*/  FADD.FTZ R0, R21, R0 ;  /* 0x0000000015007221 */ /* 0x000fce0000010000 */
.L_x_134:
[----:B------:R-:W-:Y:S05]  /*1f40*/  BSYNC.RECONVERGENT B1 ;  /* 0x0000000000017941 */ /* 0x000fea0003800200 */
.L_x_124:
[----:B------:R-:W-:-:S04]  /*1f50*/  HFMA2 R5, -RZ, RZ, 0, 0 ;  /* 0x00000000ff057431 */ /* 0x000fc800000001ff */
[----:B0-----:R-:W-:Y:S05]  /*1f60*/  RET.REL.NODEC R4 `(cosine_similarity_f32) ;  /* 0xffffffe004247950 */ /* 0x001fea0003c3ffff */
.L_x_135:
        /* <DEDUP_REMOVED lines=9> */
.L_x_152:


//--------------------- .text.dot_product_f32     --------------------------
	.section	.text.dot_product_f32,"ax",@progbits
	.align	128
        .global         dot_product_f32
        .type           dot_product_f32,@function
        .size           dot_product_f32,(.L_x_158 - dot_product_f32)
        .other          dot_product_f32,@"STO_CUDA_ENTRY STV_DEFAULT"
dot_product_f32:
.text.dot_product_f32:
        /* <DEDUP_REMOVED lines=18> */
[----:B------:R-:W-:Y:S02]  /*0120*/  LEA.HI R21, R28, 0x1, RZ, 0x1e ;  /* 0x000000011c157811 */ /* 0x000fe400078ff0ff */
[----:B------:R-:W-:Y:S02]  /*0130*/  MOV R30, RZ ;  /* 0x000000ff001e7202 */ /* 0x000fe40000000f00 */
[----:B------:R-:W-:-:S03]  /*0140*/  LOP3.LUT R20, R21, 0x7, RZ, 0xc0, !PT ;  /* 0x0000000715147812 */ /* 0x000fc600078ec0ff */
[----:B------:R-:W-:Y:S05]  /*0150*/  @!P0 BRA `(.L_x_137) ;  /* 0x0000000400588947 */ /* 0x000fea0003800000 */
[----:B------:R-:W0:Y:S01]  /*0160*/  LDC.64 R30, c[0x0][0x380] ;  /* 0x0000e000ff1e7b82 */ /* 0x000e220000000a00 */
[----:B------:R-:W-:Y:S01]  /*0170*/  LOP3.LUT R24, R21, 0x7ffffff8, RZ, 0xc0, !PT ;  /* 0x7ffffff815187812 */ /* 0x000fe200078ec0ff */
[----:B------:R-:W-:Y:S01]  /*0180*/  HFMA2 R23, -RZ, RZ, 0, 9.5367431640625e-07 ;  /* 0x00000010ff177431 */ /* 0x000fe200000001ff */
[----:B------:R-:W-:Y:S02]  /*0190*/  MOV R29, RZ ;  /* 0x000000ff001d7202 */ /* 0x000fe40000000f00 */
[----:B------:R-:W-:Y:S02]  /*01a0*/  MOV R22, R0 ;  /* 0x0000000000167202 */ /* 0x000fe40000000f00 */
[----:B------:R-:W-:Y:S01]  /*01b0*/  IADD3 R24, PT, PT, -R24, RZ, RZ ;  /* 0x000000ff18187210 */ /* 0x000fe20007ffe1ff */
[----:B------:R-:W1:Y:S06]  /*01c0*/  LDC.64 R26, c[0x0][0x388] ;  /* 0x0000e200ff1a7b82 */ /* 0x000e6c0000000a00 */
.L_x_138:
[----:B------:R-:W-:Y:S01]  /*01d0*/  IADD3 R33, PT, PT, R23, -0x10, RZ ;  /* 0xfffffff017217810 */ /* 0x000fe20007ffe0ff */
[----:B-1----:R-:W-:-:S04]  /*01e0*/  IMAD.WIDE.U32 R14, R22, 0x4, R26 ;  /* 0x00000004160e7825 */ /* 0x002fc800078e001a */
[----:B0-----:R-:W-:Y:S02]  /*01f0*/  IMAD.WIDE.U32 R32, R33, 0x4, R30 ;  /* 0x0000000421207825 */ /* 0x001fe400078e001e */
[----:B------:R-:W2:Y:S04]  /*0200*/  LDG.E.128.CONSTANT R12, desc[UR6][R14.64] ;  /* 0x000000060e0c7981 */ /* 0x000ea8000c1e9d00 */
[----:B------:R-:W2:Y:S01]  /*0210*/  LDG.E.128.CONSTANT R16, desc[UR6][R32.64] ;  /* 0x0000000620107981 */ /* 0x000ea2000c1e9d00 */
[----:B------:R-:W-:-:S03]  /*0220*/  IADD3 R5, PT, PT, R22, 0x4, RZ ;  /* 0x0000000416057810 */ /* 0x000fc60007ffe0ff */
[----:B------:R-:W3:Y:S02]  /*0230*/  LDG.E.128.CONSTANT R8, desc[UR6][R32.64+0x10] ;  /* 0x0000100620087981 */ /* 0x000ee4000c1e9d00 */
[----:B------:R-:W-:-:S06]  /*0240*/  IMAD.WIDE.U32 R4, R5, 0x4, R26 ;  /* 0x0000000405047825 */ /* 0x000fcc00078e001a */
[----:B------:R-:W3:Y:S01]  /*0250*/  LDG.E.128.CONSTANT R4, desc[UR6][R4.64] ;  /* 0x0000000604047981 */ /* 0x000ee2000c1e9d00 */
[----:B--2---:R-:W-:-:S04]  /*0260*/  FMUL R13, R17, R13 ;  /* 0x0000000d110d7220 */ /* 0x004fc80000400000 */
[----:B------:R-:W-:-:S04]  /*0270*/  FFMA R13, R16, R12, R13 ;  /* 0x0000000c100d7223 */ /* 0x000fc8000000000d */
[----:B------:R-:W-:Y:S01]  /*0280*/  FFMA R18, R18, R14, R13 ;  /* 0x0000000e12127223 */ /* 0x000fe2000000000d */
[----:B------:R-:W-:-:S05]  /*0290*/  IADD3 R13, PT, PT, R22, 0x8, RZ ;  /* 0x00000008160d7810 */ /* 0x000fca0007ffe0ff */
[----:B------:R-:W-:-:S04]  /*02a0*/  IMAD.WIDE.U32 R12, R13, 0x4, R26 ;  /* 0x000000040d0c7825 */ /* 0x000fc800078e001a */
[----:B------:R-:W-:Y:S02]  /*02b0*/  FFMA R34, R19, R15, R18 ;  /* 0x0000000f13227223 */ /* 0x000fe40000000012 */
[----:B------:R-:W2:Y:S04]  /*02c0*/  LDG.E.128.CONSTANT R16, desc[UR6][R32.64+0x20] ;  /* 0x0000200620107981 */ /* 0x000ea8000c1e9d00 */
[----:B------:R-:W2:Y:S01]  /*02d0*/  LDG.E.128.CONSTANT R12, desc[UR6][R12.64] ;  /* 0x000000060c0c7981 */ /* 0x000ea2000c1e9d00 */
[----:B---3--:R-:W-:Y:S01]  /*02e0*/  FMUL R9, R9, R5 ;  /* 0x0000000509097220 */ /* 0x008fe20000400000 */
[----:B------:R-:W-:-:S03]  /*02f0*/  IADD3 R37, PT, PT, R22, 0xc, RZ ;  /* 0x0000000c16257810 */ /* 0x000fc60007ffe0ff */
[----:B------:R-:W-:Y:S02]  /*0300*/  FFMA R9, R8, R4, R9 ;  /* 0x0000000408097223 */ /* 0x000fe40000000009 */
[----:B------:R-:W-:-:S04]  /*0310*/  IMAD.WIDE.U32 R36, R37, 0x4, R26 ;  /* 0x0000000425247825 */ /* 0x000fc800078e001a */
[----:B------:R-:W-:-:S04]  /*0320*/  FFMA R6, R10, R6, R9 ;  /* 0x000000060a067223 */ /* 0x000fc80000000009 */
[----:B------:R-:W-:Y:S02]  /*0330*/  FFMA R25, R11, R7, R6 ;  /* 0x000000070b197223 */ /* 0x000fe40000000006 */
[----:B------:R-:W3:Y:S04]  /*0340*/  LDG.E.128.CONSTANT R4, desc[UR6][R36.64] ;  /* 0x0000000624047981 */ /* 0x000ee8000c1e9d00 */
[----:B------:R-:W3:Y:S01]  /*0350*/  LDG.E.128.CONSTANT R8, desc[UR6][R32.64+0x30] ;  /* 0x0000300620087981 */ /* 0x000ee2000c1e9d00 */
[----:B------:R-:W-:Y:S01]  /*0360*/  FADD R34, R34, R29 ;  /* 0x0000001d22227221 */ /* 0x000fe20000000000 */
        /* <DEDUP_REMOVED lines=10> */
[----:B------:R-:W-:Y:S01]  /*0410*/  FFMA R5, R8, R4, R5 ;  /* 0x0000000408057223 */ /* 0x000fe20000000005 */
[----:B------:R-:W-:Y:S01]  /*0420*/  FADD R4, R34, R25 ;  /* 0x0000001922047221 */ /* 0x000fe20000000000 */
[----:B------:R-:W-:-:S04]  /*0430*/  IMAD.WIDE.U32 R8, R9, 0x4, R26 ;  /* 0x0000000409087825 */ /* 0x000fc800078e001a */
[----:B------:R-:W-:-:S04]  /*0440*/  FFMA R6, R10, R6, R5 ;  /* 0x000000060a067223 */ /* 0x000fc80000000005 */
[----:B------:R-:W-:Y:S02]  /*0450*/  FFMA R25, R11, R7, R6 ;  /* 0x000000070b197223 */ /* 0x000fe40000000006 */
[----:B------:R-:W3:Y:S01]  /*0460*/  LDG.E.128.CONSTANT R8, desc[UR6][R8.64] ;  /* 0x0000000608087981 */ /* 0x000ee2000c1e9d00 */
[----:B--2---:R-:W-:-:S04]  /*0470*/  FMUL R13, R13, R17 ;  /* 0x000000110d0d7220 */ /* 0x004fc80000400000 */
[----:B------:R-:W-:Y:S01]  /*0480*/  FFMA R13, R12, R16, R13 ;  /* 0x000000100c0d7223 */ /* 0x000fe2000000000d */
[----:B------:R-:W-:Y:S02]  /*0490*/  FADD R12, R4, R29 ;  /* 0x0000001d040c7221 */ /* 0x000fe40000000000 */
[----:B------:R-:W3:Y:S01]  /*04a0*/  LDG.E.128.CONSTANT R4, desc[UR6][R32.64+0x50] ;  /* 0x0000500620047981 */ /* 0x000ee2000c1e9d00 */
[----:B------:R-:W-:-:S04]  /*04b0*/  FFMA R14, R14, R18, R13 ;  /* 0x000000120e0e7223 */ /* 0x000fc8000000000d */
[----:B------:R-:W-:Y:S01]  /*04c0*/  FFMA R29, R15, R19, R14 ;  /* 0x000000130f1d7223 */ /* 0x000fe2000000000e */
[----:B------:R-:W-:Y:S01]  /*04d0*/  IADD3 R15, PT, PT, R22, 0x18, RZ ;  /* 0x00000018160f7810 */ /* 0x000fe20007ffe0ff */
[----:B------:R-:W2:Y:S04]  /*04e0*/  LDG.E.128.CONSTANT R16, desc[UR6][R32.64+0x60] ;  /* 0x0000600620107981 */ /* 0x000ea8000c1e9d00 */
[----:B------:R-:W-:-:S04]  /*04f0*/  IMAD.WIDE.U32 R14, R15, 0x4, R26 ;  /* 0x000000040f0e7825 */ /* 0x000fc800078e001a */
[----:B---3--:R-:W-:-:S04]  /*0500*/  FMUL R5, R5, R9 ;  /* 0x0000000905057220 */ /* 0x008fc80000400000 */
[----:B------:R-:W-:Y:S01]  /*0510*/  FFMA R5, R4, R8, R5 ;  /* 0x0000000804057223 */ /* 0x000fe20000000005 */
[----:B------:R-:W-:Y:S02]  /*0520*/  FADD R4, R12, R25 ;  /* 0x000000190c047221 */ /* 0x000fe40000000000 */
[----:B------:R-:W2:Y:S01]  /*0530*/  LDG.E.128.CONSTANT R12, desc[UR6][R14.64] ;  /* 0x000000060e0c7981 */ /* 0x000ea2000c1e9d00 */
[----:B------:R-:W-:-:S04]  /*0540*/  FFMA R6, R6, R10, R5 ;  /* 0x0000000a06067223 */ /* 0x000fc80000000005 */
[----:B------:R-:W-:Y:S01]  /*0550*/  FFMA R25, R7, R11, R6 ;  /* 0x0000000b07197223 */ /* 0x000fe20000000006 */
[----:B------:R-:W-:Y:S01]  /*0560*/  IADD3 R7, PT, PT, R22, 0x1c, RZ ;  /* 0x0000001c16077810 */ /* 0x000fe20007ffe0ff */
[----:B------:R-:W3:Y:S04]  /*0570*/  LDG.E.128.CONSTANT R8, desc[UR6][R32.64+0x70] ;  /* 0x0000700620087981 */ /* 0x000ee8000c1e9d00 */
[----:B------:R-:W-:-:S04]  /*0580*/  IMAD.WIDE.U32 R6, R7, 0x4, R26 ;  /* 0x0000000407067825 */ /* 0x000fc800078e001a */
[----:B--2---:R-:W-:-:S04]  /*0590*/  FMUL R13, R17, R13 ;  /* 0x0000000d110d7220 */ /* 0x004fc80000400000 */
[----:B------:R-:W-:Y:S01]  /*05a0*/  FFMA R13, R16, R12, R13 ;  /* 0x0000000c100d7223 */ /* 0x000fe2000000000d */
[----:B------:R-:W-:Y:S02]  /*05b0*/  FADD R12, R4, R29 ;  /* 0x0000001d040c7221 */ /* 0x000fe40000000000 */
[----:B------:R-:W3:Y:S01]  /*05c0*/  LDG.E.128.CONSTANT R4, desc[UR6][R6.64] ;  /* 0x0000000606047981 */ /* 0x000ee2000c1e9d00 */
[----:B------:R-:W-:Y:S01]  /*05d0*/  IADD3 R24, PT, PT, R24, 0x8, RZ ;  /* 0x0000000818187810 */ /* 0x000fe20007ffe0ff */
[----:B------:R-:W-:-:S03]  /*05e0*/  FFMA R18, R18, R14, R13 ;  /* 0x0000000e12127223 */ /* 0x000fc6000000000d */
[----:B------:R-:W-:Y:S01]  /*05f0*/  ISETP.NE.AND P0, PT, R24, RZ, PT ;  /* 0x000000ff1800720c */ /* 0x000fe20003f05270 */
[----:B------:R-:W-:Y:S01]  /*0600*/  FADD R12, R12, R25 ;  /* 0x000000190c0c7221 */ /* 0x000fe20000000000 */
[----:B------:R-:W-:-:S04]  /*0610*/  FFMA R15, R19, R15, R18 ;  /* 0x0000000f130f7223 */ /* 0x000fc80000000012 */
[----:B------:R-:W-:Y:S01]  /*0620*/  FADD R12, R12, R15 ;  /* 0x0000000f0c0c7221 */ /* 0x000fe20000000000 */
[----:B------:R-:W-:Y:S02]  /*0630*/  IADD3 R23, PT, PT, R23, 0x20, RZ ;  /* 0x0000002017177810 */ /* 0x000fe40007ffe0ff */
[----:B------:R-:W-:Y:S01]  /*0640*/  IADD3 R22, PT, PT, R22, 0x20, RZ ;  /* 0x0000002016167810 */ /* 0x000fe20007ffe0ff */
[----:B---3--:R-:W-:-:S04]  /*0650*/  FMUL R5, R9, R5 ;  /* 0x0000000509057220 */ /* 0x008fc80000400000 */
[----:B------:R-:W-:-:S04]  /*0660*/  FFMA R5, R8, R4, R5 ;  /* 0x0000000408057223 */ /* 0x000fc80000000005 */
[----:B------:R-:W-:-:S04]  /*0670*/  FFMA R10, R10, R6, R5 ;  /* 0x000000060a0a7223 */ /* 0x000fc80000000005 */
[----:B------:R-:W-:-:S04]  /*0680*/  FFMA R11, R11, R7, R10 ;  /* 0x000000070b0b7223 */ /* 0x000fc8000000000a */
[----:B------:R-:W-:Y:S01]  /*0690*/  FADD R29, R12, R11 ;  /* 0x0000000b0c1d7221 */ /* 0x000fe20000000000 */
[----:B------:R-:W-:Y:S06]  /*06a0*/  @P0 BRA `(.L_x_138) ;  /* 0xfffffff800c80947 */ /* 0x000fec000383ffff */
[----:B------:R-:W-:-:S07]  /*06b0*/  IADD3 R30, PT, PT, R23, -0x10, RZ ;  /* 0xfffffff0171e7810 */ /* 0x000fce0007ffe0ff */
.L_x_137:
[----:B------:R-:W-:-:S13]  /*06c0*/  ISETP.NE.AND P0, PT, R20, RZ, PT ;  /* 0x000000ff1400720c */ /* 0x000fda0003f05270 */
[----:B------:R-:W-:Y:S05]  /*06d0*/  @!P0 BRA `(.L_x_136) ;  /* 0x0000000400488947 */ /* 0x000fea0003800000 */
[----:B------:R-:W-:Y:S02]  /*06e0*/  ISETP.GE.U32.AND P0, PT, R20, 0x4, PT ;  /* 0x000000041400780c */ /* 0x000fe40003f06070 */
[----:B------:R-:W-:-:S11]  /*06f0*/  LOP3.LUT P1, R31, R21, 0x3, RZ, 0xc0, !PT ;  /* 0x00000003151f7812 */ /* 0x000fd6000782c0ff */
[----:B------:R-:W-:Y:S05]  /*0700*/  @!P0 BRA `(.L_x_139) ;  /* 0x0000000000a08947 */ /* 0x000fea0003800000 */
[----:B------:R-:W0:Y:S01]  /*0710*/  LDC.64 R24, c[0x0][0x388] ;  /* 0x0000e200ff187b82 */ /* 0x000e220000000a00 */
[----:B------:R-:W-:-:S07]  /*0720*/  IADD3 R21, PT, PT, R0, R30, RZ ;  /* 0x0000001e00157210 */ /* 0x000fce0007ffe0ff */
[----:B------:R-:W1:Y:S01]  /*0730*/  LDC.64 R34, c[0x0][0x380] ;  /* 0x0000e000ff227b82 */ /* 0x000e620000000a00 */
[----:B0-----:R-:W-:-:S06]  /*0740*/  IMAD.WIDE.U32 R16, R21, 0x4, R24 ;  /* 0x0000000415107825 */ /* 0x001fcc00078e0018 */
[----:B------:R-:W2:Y:S01]  /*0750*/  LDG.E.128.CONSTANT R16, desc[UR6][R16.64] ;  /* 0x0000000610107981 */ /* 0x000ea2000c1e9d00 */
[----:B-1----:R-:W-:-:S05]  /*0760*/  IMAD.WIDE.U32 R34, R30, 0x4, R34 ;  /* 0x000000041e227825 */ /* 0x002fca00078e0022 */
        /* <DEDUP_REMOVED lines=8> */
[C---:B------:R-:W-:Y:S02]  /*07f0*/  IADD3 R13, PT, PT, R21.reuse, 0x8, RZ ;  /* 0x00000008150d7810 */ /* 0x040fe40007ffe0ff */
[----:B------:R-:W-:-:S03]  /*0800*/  IADD3 R21, PT, PT, R21, 0xc, RZ ;  /* 0x0000000c15157810 */ /* 0x000fc60007ffe0ff */
[----:B------:R-:W-:-:S04]  /*0810*/  IMAD.WIDE.U32 R16, R13, 0x4, R24 ;  /* 0x000000040d107825 */ /* 0x000fc800078e0018 */
[----:B------:R-:W-:Y:S02]  /*0820*/  FFMA R32, R15, R19, R14 ;  /* 0x000000130f207223 */ /* 0x000fe4000000000e */
[----:B------:R-:W2:Y:S01]  /*0830*/  LDG.E.128.CONSTANT R12, desc[UR6][R34.64+0x20] ;  /* 0x00002006220c7981 */ /* 0x000ea2000c1e9d00 */
[----:B------:R-:W-:-:S03]  /*0840*/  IMAD.WIDE.U32 R24, R21, 0x4, R24 ;  /* 0x0000000415187825 */ /* 0x000fc600078e0018 */
[----:B------:R-:W2:Y:S04]  /*0850*/  LDG.E.128.CONSTANT R16, desc[UR6][R16.64] ;  /* 0x0000000610107981 */ /* 0x000ea8000c1e9d00 */
[----:B------:R-:W4:Y:S04]  /*0860*/  LDG.E.128.CONSTANT R20, desc[UR6][R34.64+0x30] ;  /* 0x0000300622147981 */ /* 0x000f28000c1e9d00 */
[----:B------:R-:W4:Y:S01]  /*0870*/  LDG.E.128.CONSTANT R24, desc[UR6][R24.64] ;  /* 0x0000000618187981 */ /* 0x000f22000c1e9d00 */
[----:B---3--:R-:W-:-:S04]  /*0880*/  FMUL R9, R9, R5 ;  /* 0x0000000509097220 */ /* 0x008fc80000400000 */
[----:B------:R-:W-:-:S04]  /*0890*/  FFMA R9, R8, R4, R9 ;  /* 0x0000000408097223 */ /* 0x000fc80000000009 */
[----:B------:R-:W-:Y:S01]  /*08a0*/  FFMA R6, R10, R6, R9 ;  /* 0x000000060a067223 */ /* 0x000fe20000000009 */
[----:B------:R-:W-:-:S03]  /*08b0*/  FADD R32, R29, R32 ;  /* 0x000000201d207221 */ /* 0x000fc60000000000 */
[----:B------:R-:W-:-:S04]  /*08c0*/  FFMA R7, R11, R7, R6 ;  /* 0x000000070b077223 */ /* 0x000fc80000000006 */
[----:B------:R-:W-:Y:S01]  /*08d0*/  FADD R7, R32, R7 ;  /* 0x0000000720077221 */ /* 0x000fe20000000000 */
[----:B------:R-:W-:Y:S01]  /*08e0*/  IADD3 R30, PT, PT, R30, 0x10, RZ ;  /* 0x000000101e1e7810 */ /* 0x000fe20007ffe0ff */
[----:B--2---:R-:W-:-:S04]  /*08f0*/  FMUL R13, R13, R17 ;  /* 0x000000110d0d7220 */ /* 0x004fc80000400000 */
[----:B------:R-:W-:Y:S01]  /*0900*/  FFMA R13, R12, R16, R13 ;  /* 0x000000100c0d7223 */ /* 0x000fe2000000000d */
[----:B----4-:R-:W-:-:S03]  /*0910*/  FMUL R21, R21, R25 ;  /* 0x0000001915157220 */ /* 0x010fc60000400000 */
[----:B------:R-:W-:Y:S01]  /*0920*/  FFMA R14, R14, R18, R13 ;  /* 0x000000120e0e7223 */ /* 0x000fe2000000000d */
[----:B------:R-:W-:-:S03]  /*0930*/  FFMA R21, R20, R24, R21 ;  /* 0x0000001814157223 */ /* 0x000fc60000000015 */
[----:B------:R-:W-:Y:S01]  /*0940*/  FFMA R14, R15, R19, R14 ;  /* 0x000000130f0e7223 */ /* 0x000fe2000000000e */
[----:B------:R-:W-:-:S03]  /*0950*/  FFMA R22, R22, R26, R21 ;  /* 0x0000001a16167223 */ /* 0x000fc60000000015 */
[----:B------:R-:W-:Y:S01]  /*0960*/  FADD R7, R7, R14 ;  /* 0x0000000e07077221 */ /* 0x000fe20000000000 */
[----:B------:R-:W-:-:S04]  /*0970*/  FFMA R22, R23, R27, R22 ;  /* 0x0000001b17167223 */ /* 0x000fc80000000016 */
[----:B------:R-:W-:-:S07]  /*0980*/  FADD R29, R7, R22 ;  /* 0x00000016071d7221 */ /* 0x000fce0000000000 */
.L_x_139:
        /* <DEDUP_REMOVED lines=16> */
[----:B--2---:R-:W-:-:S04]  /*0a90*/  FMUL R5, R5, R9 ;  /* 0x0000000905057220 */ /* 0x004fc80000400000 */
[----:B------:R-:W-:Y:S01]  /*0aa0*/  FFMA R5, R4, R8, R5 ;  /* 0x0000000804057223 */ /* 0x000fe20000000005 */
[----:B---3--:R-:W-:-:S03]  /*0ab0*/  FMUL R13, R13, R17 ;  /* 0x000000110d0d7220 */ /* 0x008fc60000400000 */
[----:B------:R-:W-:Y:S01]  /*0ac0*/  FFMA R6, R6, R10, R5 ;  /* 0x0000000a06067223 */ /* 0x000fe20000000005 */
[----:B------:R-:W-:-:S03]  /*0ad0*/  FFMA R13, R12, R16, R13 ;  /* 0x000000100c0d7223 */ /* 0x000fc6000000000d */
[----:B------:R-:W-:Y:S01]  /*0ae0*/  FFMA R6, R7, R11, R6 ;  /* 0x0000000b07067223 */ /* 0x000fe20000000006 */
[----:B------:R-:W-:-:S03]  /*0af0*/  FFMA R14, R14, R18, R13 ;  /* 0x000000120e0e7223 */ /* 0x000fc6000000000d */
[----:B------:R-:W-:Y:S01]  /*0b00*/  FADD R6, R29, R6 ;  /* 0x000000061d067221 */ /* 0x000fe20000000000 */
[----:B------:R-:W-:-:S04]  /*0b10*/  FFMA R15, R15, R19, R14 ;  /* 0x000000130f0f7223 */ /* 0x000fc8000000000e */
[----:B------:R-:W-:-:S07]  /*0b20*/  FADD R29, R6, R15 ;  /* 0x0000000f061d7221 */ /* 0x000fce0000000000 */
.L_x_140:
        /* <DEDUP_REMOVED lines=8> */
[----:B--2---:R-:W-:-:S04]  /*0bb0*/  FMUL R13, R5, R9 ;  /* 0x00000009050d7220 */ /* 0x004fc80000400000 */
[----:B------:R-:W-:-:S04]  /*0bc0*/  FFMA R13, R4, R8, R13 ;  /* 0x00000008040d7223 */ /* 0x000fc8000000000d */
[----:B------:R-:W-:-:S04]  /*0bd0*/  FFMA R6, R6, R10, R13 ;  /* 0x0000000a06067223 */ /* 0x000fc8000000000d */
[----:B------:R-:W-:-:S04]  /*0be0*/  FFMA R6, R7, R11, R6 ;  /* 0x0000000b07067223 */ /* 0x000fc80000000006 */
[----:B------:R-:W-:-:S07]  /*0bf0*/  FADD R29, R29, R6 ;  /* 0x000000061d1d7221 */ /* 0x000fce0000000000 */
.L_x_136:
        /* <DEDUP_REMOVED lines=13> */
.L_x_143:
[----:B------:R-:W0:Y:S01]  /*0cd0*/  LDC.64 R12, c[0x0][0x388] ;  /* 0x0000e200ff0c7b82 */ /* 0x000e220000000a00 */
[----:B------:R-:W-:Y:S02]  /*0ce0*/  IADD3 R9, PT, PT, R7, -0x7, RZ ;  /* 0xfffffff907097810 */ /* 0x000fe40007ffe0ff */
[C---:B------:R-:W-:Y:S02]  /*0cf0*/  IADD3 R33, PT, PT, R3.reuse, 0x1, RZ ;  /* 0x0000000103217810 */ /* 0x040fe40007ffe0ff */
[----:B------:R-:W-:-:S03]  /*0d00*/  IADD3 R31, PT, PT, R3, 0x2, RZ ;  /* 0x00000002031f7810 */ /* 0x000fc60007ffe0ff */
[----:B------:R-:W1:Y:S01]  /*0d10*/  LDC.64 R10, c[0x0][0x380] ;  /* 0x0000e000ff0a7b82 */ /* 0x000e620000000a00 */
[----:B0-----:R-:W-:-:S04]  /*0d20*/  IMAD.WIDE.U32 R14, R3, 0x4, R12 ;  /* 0x00000004030e7825 */ /* 0x001fc800078e000c */
[----:B------:R-:W-:Y:S01]  /*0d30*/  IMAD.WIDE.U32 R32, R33, 0x4, R12 ;  /* 0x0000000421207825 */ /* 0x000fe200078e000c */
[----:B------:R-:W2:Y:S03]  /*0d40*/  LDG.E.CONSTANT R19, desc[UR6][R14.64] ;  /* 0x000000060e137981 */ /* 0x000ea6000c1e9900 */
[----:B-1----:R-:W-:Y:S01]  /*0d50*/  IMAD.WIDE.U32 R10, R9, 0x4, R10 ;  /* 0x00000004090a7825 */ /* 0x002fe200078e000a */
[----:B------:R-:W3:Y:S04]  /*0d60*/  LDG.E.CONSTANT R23, desc[UR6][R32.64] ;  /* 0x0000000620177981 */ /* 0x000ee8000c1e9900 */
[----:B------:R-:W2:Y:S01]  /*0d70*/  LDG.E.CONSTANT R26, desc[UR6][R10.64] ;  /* 0x000000060a1a7981 */ /* 0x000ea2000c1e9900 */
[----:B------:R-:W-:-:S03]  /*0d80*/  IMAD.WIDE.U32 R30, R31, 0x4, R12 ;  /* 0x000000041f1e7825 */ /* 0x000fc600078e000c */
[----:B------:R-:W3:Y:S04]  /*0d90*/  LDG.E.CONSTANT R28, desc[UR6][R10.64+0x4] ;  /* 0x000004060a1c7981 */ /* 0x000ee8000c1e9900 */
[----:B------:R0:W4:Y:S04]  /*0da0*/  LDG.E.CONSTANT R9, desc[UR6][R30.64] ;  /* 0x000000061e097981 */ /* 0x000128000c1e9900 */
[----:B------:R-:W4:Y:S01]  /*0db0*/  LDG.E.CONSTANT R22, desc[UR6][R10.64+0x8] ;  /* 0x000008060a167981 */ /* 0x000f22000c1e9900 */
[C---:B------:R-:W-:Y:S02]  /*0dc0*/  IADD3 R21, PT, PT, R3.reuse, 0x3, RZ ;  /* 0x0000000303157810 */ /* 0x040fe40007ffe0ff */
[----:B------:R-:W-:Y:S01]  /*0dd0*/  IADD3 R17, PT, PT, R3, 0x4, RZ ;  /* 0x0000000403117810 */ /* 0x000fe20007ffe0ff */
[----:B------:R-:W5:Y:S02]  /*0de0*/  LDG.E.CONSTANT R18, desc[UR6][R10.64+0xc] ;  /* 0x00000c060a127981 */ /* 0x000f64000c1e9900 */
[--C-:B------:R-:W-:Y:S01]  /*0df0*/  IMAD.WIDE.U32 R20, R21, 0x4, R12.reuse ;  /* 0x0000000415147825 */ /* 0x100fe200078e000c */
[----:B------:R-:W-:Y:S01]  /*0e00*/  IADD3 R25, PT, PT, R3, 0x5, RZ ;  /* 0x0000000503197810 */ /* 0x000fe20007ffe0ff */
[----:B------:R-:W5:Y:S02]  /*0e10*/  LDG.E.CONSTANT R27, desc[UR6][R10.64+0x14] ;  /* 0x000014060a1b7981 */ /* 0x000f64000c1e9900 */
[----:B------:R-:W-:-:S02]  /*0e20*/  IMAD.WIDE.U32 R16, R17, 0x4, R12 ;  /* 0x0000000411107825 */ /* 0x000fc400078e000c */
[----:B------:R1:W5:Y:S01]  /*0e30*/  LDG.E.CONSTANT R15, desc[UR6][R20.64] ;  /* 0x00000006140f7981 */ /* 0x000362000c1e9900 */
[----:B0-----:R-:W-:Y:S01]  /*0e40*/  IADD3 R31, PT, PT, R3, 0x6, RZ ;  /* 0x00000006031f7810 */ /* 0x001fe20007ffe0ff */
[--C-:B------:R-:W-:Y:S02]  /*0e50*/  IMAD.WIDE.U32 R24, R25, 0x4, R12.reuse ;  /* 0x0000000419187825 */ /* 0x100fe400078e000c */
[----:B------:R0:W5:Y:S02]  /*0e60*/  LDG.E.CONSTANT R14, desc[UR6][R16.64] ;  /* 0x00000006100e7981 */ /* 0x000164000c1e9900 */
[----:B------:R-:W-:Y:S01]  /*0e70*/  IMAD.WIDE.U32 R30, R31, 0x4, R12 ;  /* 0x000000041f1e7825 */ /* 0x000fe200078e000c */
[----:B-1----:R-:W-:Y:S01]  /*0e80*/  IADD3 R21, PT, PT, R3, 0x8, RZ ;  /* 0x0000000803157810 */ /* 0x002fe20007ffe0ff */
[----:B------:R-:W5:Y:S02]  /*0e90*/  LDG.E.CONSTANT R20, desc[UR6][R10.64+0x18] ;  /* 0x000018060a147981 */ /* 0x000f64000c1e9900 */
[----:B--2---:R-:W-:-:S02]  /*0ea0*/  FFMA R29, R26, R19, R29 ;  /* 0x000000131a1d7223 */ /* 0x004fc4000000001d */
[----:B------:R-:W2:Y:S02]  /*0eb0*/  LDG.E.CONSTANT R19, desc[UR6][R10.64+0x10] ;  /* 0x000010060a137981 */ /* 0x000ea4000c1e9900 */
[----:B---3--:R-:W-:Y:S01]  /*0ec0*/  FFMA R29, R28, R23, R29 ;  /* 0x000000171c1d7223 */ /* 0x008fe2000000001d */
[----:B------:R-:W-:Y:S01]  /*0ed0*/  IADD3 R23, PT, PT, R3, 0x7, RZ ;  /* 0x0000000703177810 */ /* 0x000fe20007ffe0ff */
[----:B------:R-:W3:Y:S04]  /*0ee0*/  LDG.E.CONSTANT R26, desc[UR6][R24.64] ;  /* 0x00000006181a7981 */ /* 0x000ee8000c1e9900 */
[----:B0-----:R-:W-:-:S04]  /*0ef0*/  IMAD.WIDE.U32 R16, R23, 0x4, R12 ;  /* 0x0000000417107825 */ /* 0x001fc800078e000c */
[----:B----4-:R-:W-:Y:S02]  /*0f00*/  FFMA R29, R22, R9, R29 ;  /* 0x00000009161d7223 */ /* 0x010fe4000000001d */
[----:B------:R0:W4:Y:S01]  /*0f10*/  LDG.E.CONSTANT R9, desc[UR6][R30.64] ;  /* 0x000000061e097981 */ /* 0x000122000c1e9900 */
[----:B------:R-:W-:-:S03]  /*0f20*/  IMAD.WIDE.U32 R22, R21, 0x4, R12 ;  /* 0x0000000415167825 */ /* 0x000fc600078e000c */
[----:B------:R1:W4:Y:S04]  /*0f30*/  LDG.E.CONSTANT R21, desc[UR6][R16.64] ;  /* 0x0000000610157981 */ /* 0x000328000c1e9900 */
[----:B------:R-:W4:Y:S04]  /*0f40*/  LDG.E.CONSTANT R24, desc[UR6][R10.64+0x1c] ;  /* 0x00001c060a187981 */ /* 0x000f28000c1e9900 */
[----:B------:R-:W4:Y:S04]  /*0f50*/  LDG.E.CONSTANT R22, desc[UR6][R22.64] ;  /* 0x0000000616167981 */ /* 0x000f28000c1e9900 */
[----:B------:R-:W4:Y:S01]  /*0f60*/  LDG.E.CONSTANT R25, desc[UR6][R10.64+0x20] ;  /* 0x000020060a197981 */ /* 0x000f22000c1e9900 */
[----:B-----5:R-:W-:Y:S01]  /*0f70*/  FFMA R18, R18, R15, R29 ;  /* 0x0000000f12127223 */ /* 0x020fe2000000001d */
[----:B------:R-:W-:-:S02]  /*0f80*/  IADD3 R15, PT, PT, R3, 0x9, RZ ;  /* 0x00000009030f7810 */ /* 0x000fc40007ffe0ff */
[C---:B------:R-:W-:Y:S02]  /*0f90*/  IADD3 R29, PT, PT, R3.reuse, 0xb, RZ ;  /* 0x0000000b031d7810 */ /* 0x040fe40007ffe0ff */
[----:B0-----:R-:W-:Y:S01]  /*0fa0*/  IADD3 R31, PT, PT, R3, 0xf, RZ ;  /* 0x0000000f031f7810 */ /* 0x001fe20007ffe0ff */
[----:B--2---:R-:W-:Y:S01]  /*0fb0*/  FFMA R14, R19, R14, R18 ;  /* 0x0000000e130e7223 */ /* 0x004fe20000000012 */
[----:B------:R-:W-:-:S03]  /*0fc0*/  IADD3 R19, PT, PT, R3, 0xa, RZ ;  /* 0x0000000a03137810 */ /* 0x000fc60007ffe0ff */
[----:B---3--:R-:W-:Y:S01]  /*0fd0*/  FFMA R27, R27, R26, R14 ;  /* 0x0000001a1b1b7223 */ /* 0x008fe2000000000e */
[----:B------:R-:W-:Y:S01]  /*0fe0*/  IMAD.WIDE.U32 R14, R15, 0x4, R12 ;  /* 0x000000040f0e7825 */ /* 0x000fe200078e000c */
[----:B------:R-:W2:Y:S03]  /*0ff0*/  LDG.E.CONSTANT R26, desc[UR6][R10.64+0x3c] ;  /* 0x00003c060a1a7981 */ /* 0x000ea6000c1e9900 */
[----:B----4-:R-:W-:Y:S01]  /*1000*/  FFMA R27, R20, R9, R27 ;  /* 0x00000009141b7223 */ /* 0x010fe2000000001b */
[--C-:B-1----:R-:W-:Y:S01]  /*1010*/  IMAD.WIDE.U32 R16, R19, 0x4, R12.reuse ;  /* 0x0000000413107825 */ /* 0x102fe200078e000c */
[----:B------:R0:W3:Y:S03]  /*1020*/  LDG.E.CONSTANT R9, desc[UR6][R14.64] ;  /* 0x000000060e097981 */ /* 0x0000e6000c1e9900 */
[----:B------:R-:W-:Y:S01]  /*1030*/  IMAD.WIDE.U32 R18, R29, 0x4, R12 ;  /* 0x000000041d127825 */ /* 0x000fe200078e000c */
[----:B------:R1:W4:Y:S03]  /*1040*/  LDG.E.CONSTANT R23, desc[UR6][R16.64] ;  /* 0x0000000610177981 */ /* 0x000326000c1e9900 */
[----:B------:R-:W-:Y:S01]  /*1050*/  FFMA R20, R24, R21, R27 ;  /* 0x0000001518147223 */ /* 0x000fe2000000001b */
[C---:B------:R-:W-:Y:S01]  /*1060*/  IADD3 R21, PT, PT, R3.reuse, 0xc, RZ ;  /* 0x0000000c03157810 */ /* 0x040fe20007ffe0ff */
[----:B------:R-:W3:Y:S01]  /*1070*/  LDG.E.CONSTANT R24, desc[UR6][R10.64+0x24] ;  /* 0x000024060a187981 */ /* 0x000ee2000c1e9900 */
[----:B------:R-:W-:-:S02]  /*1080*/  IADD3 R27, PT, PT, R3, 0xd, RZ ;  /* 0x0000000d031b7810 */ /* 0x000fc40007ffe0ff */
[----:B------:R-:W-:Y:S01]  /*1090*/  IADD3 R29, PT, PT, R3, 0xe, RZ ;  /* 0x0000000e031d7810 */ /* 0x000fe20007ffe0ff */
[----:B------:R-:W5:Y:S01]  /*10a0*/  LDG.E.CONSTANT R18, desc[UR6][R18.64] ;  /* 0x0000000612127981 */ /* 0x000f62000c1e9900 */
[----:B------:R-:W-:-:S03]  /*10b0*/  FFMA R25, R25, R22, R20 ;  /* 0x0000001619197223 */ /* 0x000fc60000000014 */
[----:B------:R-:W4:Y:S01]  /*10c0*/  LDG.E.CONSTANT R22, desc[UR6][R10.64+0x28] ;  /* 0x000028060a167981 */ /* 0x000f22000c1e9900 */
[----:B------:R-:W-:-:S04]  /*10d0*/  IMAD.WIDE.U32 R20, R21, 0x4, R12 ;  /* 0x0000000415147825 */ /* 0x000fc800078e000c */
[--C-:B0-----:R-:W-:Y:S01]  /*10e0*/  IMAD.WIDE.U32 R14, R27, 0x4, R12.reuse ;  /* 0x000000041b0e7825 */ /* 0x101fe200078e000c */
[----:B------:R-:W2:Y:S04]  /*10f0*/  LDG.E.CONSTANT R19, desc[UR6][R10.64+0x30] ;  /* 0x000030060a137981 */ /* 0x000ea8000c1e9900 */
[----:B------:R-:W5:Y:S01]  /*1100*/  LDG.E.CONSTANT R27, desc[UR6][R10.64+0x2c] ;  /* 0x00002c060a1b7981 */ /* 0x000f62000c1e9900 */
[----:B-1----:R-:W-:-:S03]  /*1110*/  IMAD.WIDE.U32 R16, R29, 0x4, R12 ;  /* 0x000000041d107825 */ /* 0x002fc600078e000c */
[----:B------:R-:W2:Y:S01]  /*1120*/  LDG.E.CONSTANT R20, desc[UR6][R20.64] ;  /* 0x0000000614147981 */ /* 0x000ea2000c1e9900 */
[----:B------:R-:W-:-:S03]  /*1130*/  IMAD.WIDE.U32 R12, R31, 0x4, R12 ;  /* 0x000000041f0c7825 */ /* 0x000fc600078e000c */
[----:B------:R-:W2:Y:S04]  /*1140*/  LDG.E.CONSTANT R14, desc[UR6][R14.64] ;  /* 0x000000060e0e7981 */ /* 0x000ea8000c1e9900 */
[----:B------:R-:W2:Y:S04]  /*1150*/  LDG.E.CONSTANT R29, desc[UR6][R10.64+0x34] ;  /* 0x000034060a1d7981 */ /* 0x000ea8000c1e9900 */
[----:B------:R-:W2:Y:S04]  /*1160*/  LDG.E.CONSTANT R16, desc[UR6][R16.64] ;  /* 0x0000000610107981 */ /* 0x000ea8000c1e9900 */
[----:B------:R-:W2:Y:S04]  /*1170*/  LDG.E.CONSTANT R31, desc[UR6][R10.64+0x38] ;  /* 0x000038060a1f7981 */ /* 0x000ea8000c1e9900 */
[----:B------:R-:W2:Y:S01]  /*1180*/  LDG.E.CONSTANT R12, desc[UR6][R12.64] ;  /* 0x000000060c0c7981 */ /* 0x000ea2000c1e9900 */
[----:B------:R-:W-:-:S04]  /*1190*/  IADD3 R8, PT, PT, R8, 0x10, RZ ;  /* 0x0000001008087810 */ /* 0x000fc80007ffe0ff */
[----:B------:R-:W-:Y:S02]  /*11a0*/  ISETP.NE.AND P0, PT, R8, RZ, PT ;  /* 0x000000ff0800720c */ /* 0x000fe40003f05270 */
[----:B------:R-:W-:Y:S02]  /*11b0*/  IADD3 R7, PT, PT, R7, 0x10, RZ ;  /* 0x0000001007077810 */ /* 0x000fe40007ffe0ff */
[----:B------:R-:W-:Y:S01]  /*11c0*/  IADD3 R3, PT, PT, R3, 0x10, RZ ;  /* 0x0000001003037810 */ /* 0x000fe20007ffe0ff */
[----:B---3--:R-:W-:-:S04]  /*11d0*/  FFMA R9, R24, R9, R25 ;  /* 0x0000000918097223 */ /* 0x008fc80000000019 */
[----:B----4-:R-:W-:-:S04]  /*11e0*/  FFMA R22, R22, R23, R9 ;  /* 0x0000001716167223 */ /* 0x010fc80000000009 */
[----:B-----5:R-:W-:-:S04]  /*11f0*/  FFMA R18, R27, R18, R22 ;  /* 0x000000121b127223 */ /* 0x020fc80000000016 */
[----:B--2---:R-:W-:-:S04]  /*1200*/  FFMA R18, R19, R20, R18 ;  /* 0x0000001413127223 */ /* 0x004fc80000000012 */
[----:B------:R-:W-:-:S04]  /*1210*/  FFMA R14, R29, R14, R18 ;  /* 0x0000000e1d0e7223 */ /* 0x000fc80000000012 */
[----:B------:R-:W-:-:S04]  /*1220*/  FFMA R31, R31, R16, R14 ;  /* 0x000000101f1f7223 */ /* 0x000fc8000000000e */
[----:B------:R-:W-:Y:S01]  /*1230*/  FFMA R29, R26, R12, R31 ;  /* 0x0000000c1a1d7223 */ /* 0x000fe2000000001f */
[----:B------:R-:W-:Y:S06]  /*1240*/  @P0 BRA `(.L_x_143) ;  /* 0xfffffff800a00947 */ /* 0x000fec000383ffff */
[----:B------:R-:W-:-:S07]  /*1250*/  IADD3 R3, PT, PT, R7, -0x7, RZ ;  /* 0xfffffff907037810 */ /* 0x000fce0007ffe0ff */
.L_x_142:
        /* <DEDUP_REMOVED lines=17> */
[----:B------:R1:W3:Y:S04]  /*1370*/  LDG.E.CONSTANT R19, desc[UR6][R12.64] ;  /* 0x000000060c137981 */ /* 0x0002e8000c1e9900 */
[----:B------:R-:W2:Y:S01]  /*1380*/  LDG.E.CONSTANT R20, desc[UR6][R6.64] ;  /* 0x0000000606147981 */ /* 0x000ea2000c1e9900 */
[----:B------:R-:W-:-:S03]  /*1390*/  IMAD.WIDE.U32 R14, R15, 0x4, R8 ;  /* 0x000000040f0e7825 */ /* 0x000fc600078e0008 */
[----:B------:R-:W3:Y:S01]  /*13a0*/  LDG.E.CONSTANT R22, desc[UR6][R6.64+0x4] ;  /* 0x0000040606167981 */ /* 0x000ee2000c1e9900 */
[--C-:B------:R-:W-:Y:S01]  /*13b0*/  IMAD.WIDE.U32 R16, R17, 0x4, R8.reuse ;  /* 0x0000000411107825 */ /* 0x100fe200078e0008 */
[----:B------:R-:W-:Y:S02]  /*13c0*/  IADD3 R27, PT, PT, R25, 0x5, RZ ;  /* 0x00000005191b7810 */ /* 0x000fe40007ffe0ff */
[----:B------:R4:W5:Y:S01]  /*13d0*/  LDG.E.CONSTANT R24, desc[UR6][R14.64] ;  /* 0x000000060e187981 */ /* 0x000962000c1e9900 */
[----:B0-----:R-:W-:-:S03]  /*13e0*/  IMAD.WIDE.U32 R10, R23, 0x4, R8 ;  /* 0x00000004170a7825 */ /* 0x001fc600078e0008 */
[----:B------:R-:W5:Y:S01]  /*13f0*/  LDG.E.CONSTANT R21, desc[UR6][R6.64+0x8] ;  /* 0x0000080606157981 */ /* 0x000f62000c1e9900 */
[----:B------:R-:W-:Y:S01]  /*1400*/  IADD3 R31, PT, PT, R25, 0x6, RZ ;  /* 0x00000006191f7810 */ /* 0x000fe20007ffe0ff */
[--C-:B-1----:R-:W-:Y:S02]  /*1410*/  IMAD.WIDE.U32 R12, R27, 0x4, R8.reuse ;  /* 0x000000041b0c7825 */ /* 0x102fe400078e0008 */
[----:B------:R-:W5:Y:S04]  /*1420*/  LDG.E.CONSTANT R16, desc[UR6][R16.64] ;  /* 0x0000000610107981 */ /* 0x000f68000c1e9900 */
[----:B------:R-:W5:Y:S01]  /*1430*/  LDG.E.CONSTANT R23, desc[UR6][R6.64+0xc] ;  /* 0x00000c0606177981 */ /* 0x000f62000c1e9900 */
[----:B------:R-:W-:Y:S01]  /*1440*/  IADD3 R27, PT, PT, R25, 0x7, RZ ;  /* 0x00000007191b7810 */ /* 0x000fe20007ffe0ff */
[----:B----4-:R-:W-:-:S02]  /*1450*/  IMAD.WIDE.U32 R14, R31, 0x4, R8 ;  /* 0x000000041f0e7825 */ /* 0x010fc400078e0008 */
[----:B------:R-:W4:Y:S04]  /*1460*/  LDG.E.CONSTANT R11, desc[UR6][R10.64] ;  /* 0x000000060a0b7981 */ /* 0x000f28000c1e9900 */
[----:B------:R-:W4:Y:S01]  /*1470*/  LDG.E.CONSTANT R26, desc[UR6][R6.64+0x10] ;  /* 0x00001006061a7981 */ /* 0x000f22000c1e9900 */
[----:B------:R-:W-:-:S03]  /*1480*/  IMAD.WIDE.U32 R8, R27, 0x4, R8 ;  /* 0x000000041b087825 */ /* 0x000fc600078e0008 */
[----:B------:R-:W4:Y:S04]  /*1490*/  LDG.E.CONSTANT R12, desc[UR6][R12.64] ;  /* 0x000000060c0c7981 */ /* 0x000f28000c1e9900 */
[----:B------:R-:W4:Y:S04]  /*14a0*/  LDG.E.CONSTANT R25, desc[UR6][R6.64+0x14] ;  /* 0x0000140606197981 */ /* 0x000f28000c1e9900 */
[----:B------:R-:W4:Y:S04]  /*14b0*/  LDG.E.CONSTANT R14, desc[UR6][R14.64] ;  /* 0x000000060e0e7981 */ /* 0x000f28000c1e9900 */
[----:B------:R-:W4:Y:S04]  /*14c0*/  LDG.E.CONSTANT R17, desc[UR6][R6.64+0x18] ;  /* 0x0000180606117981 */ /* 0x000f28000c1e9900 */
[----:B------:R-:W4:Y:S04]  /*14d0*/  LDG.E.CONSTANT R8, desc[UR6][R8.64] ;  /* 0x0000000608087981 */ /* 0x000f28000c1e9900 */
[----:B------:R-:W4:Y:S01]  /*14e0*/  LDG.E.CONSTANT R28, desc[UR6][R6.64+0x1c] ;  /* 0x00001c06061c7981 */ /* 0x000f22000c1e9900 */
[----:B------:R-:W-:Y:S01]  /*14f0*/  IADD3 R3, PT, PT, R3, 0x8, RZ ;  /* 0x0000000803037810 */ /* 0x000fe20007ffe0ff */
[----:B--2---:R-:W-:-:S04]  /*1500*/  FFMA R29, R20, R18, R29 ;  /* 0x00000012141d7223 */ /* 0x004fc8000000001d */
[----:B---3--:R-:W-:-:S04]  /*1510*/  FFMA R22, R22, R19, R29 ;  /* 0x0000001316167223 */ /* 0x008fc8000000001d */
[----:B-----5:R-:W-:-:S04]  /*1520*/  FFMA R22, R21, R24, R22 ;  /* 0x0000001815167223 */ /* 0x020fc80000000016 */
[----:B------:R-:W-:-:S04]  /*1530*/  FFMA R23, R23, R16, R22 ;  /* 0x0000001017177223 */ /* 0x000fc80000000016 */
[----:B----4-:R-:W-:-:S04]  /*1540*/  FFMA R26, R26, R11, R23 ;  /* 0x0000000b1a1a7223 */ /* 0x010fc80000000017 */
[----:B------:R-:W-:-:S04]  /*1550*/  FFMA R12, R25, R12, R26 ;  /* 0x0000000c190c7223 */ /* 0x000fc8000000001a */
[----:B------:R-:W-:-:S04]  /*1560*/  FFMA R17, R17, R14, R12 ;  /* 0x0000000e11117223 */ /* 0x000fc8000000000c */
[----:B------:R-:W-:-:S07]  /*1570*/  FFMA R29, R28, R8, R17 ;  /* 0x000000081c1d7223 */ /* 0x000fce0000000011 */
.L_x_144:
        /* <DEDUP_REMOVED lines=25> */
[----:B--2---:R-:W-:-:S04]  /*1710*/  FFMA R14, R16, R14, R29 ;  /* 0x0000000e100e7223 */ /* 0x004fc8000000001d */
[----:B---3--:R-:W-:-:S04]  /*1720*/  FFMA R7, R7, R10, R14 ;  /* 0x0000000a07077223 */ /* 0x008fc8000000000e */
[----:B----4-:R-:W-:-:S04]  /*1730*/  FFMA R7, R18, R12, R7 ;  /* 0x0000000c12077223 */ /* 0x010fc80000000007 */
[----:B-----5:R-:W-:-:S07]  /*1740*/  FFMA R29, R20, R8, R7 ;  /* 0x00000008141d7223 */ /* 0x020fce0000000007 */
.L_x_145:
[----:B------:R-:W-:Y:S05]  /*1750*/  @!P1 BRA `(.L_x_141) ;  /* 0x0000000000449947 */ /* 0x000fea0003800000 */
[----:B------:R-:W0:Y:S08]  /*1760*/  LDC.64 R8, c[0x0][0x380] ;  /* 0x0000e000ff087b82 */ /* 0x000e300000000a00 */
[----:B------:R-:W1:Y:S01]  /*1770*/  LDC.64 R4, c[0x0][0x388] ;  /* 0x0000e200ff047b82 */ /* 0x000e620000000a00 */
[----:B0-----:R-:W-:Y:S01]  /*1780*/  IMAD.WIDE.U32 R8, R3, 0x4, R8 ;  /* 0x0000000403087825 */ /* 0x001fe200078e0008 */
[----:B------:R-:W-:-:S02]  /*1790*/  IADD3 R3, PT, PT, R0, R3, RZ ;  /* 0x0000000300037210 */ /* 0x000fc40007ffe0ff */
[----:B------:R-:W-:Y:S02]  /*17a0*/  IADD3 R0, PT, PT, -R6, RZ, RZ ;  /* 0x000000ff06007210 */ /* 0x000fe40007ffe1ff */
[----:B------:R-:W-:-:S07]  /*17b0*/  MOV R10, R8 ;  /* 0x00000008000a7202 */ /* 0x000fce0000000f00 */
.L_x_146:
        /* <DEDUP_REMOVED lines=9> */
[----:B--2---:R-:W-:-:S06]  /*1850*/  FFMA R29, R8, R6, R29 ;  /* 0x00000006081d7223 */ /* 0x004fcc000000001d */
[----:B------:R-:W-:Y:S05]  /*1860*/  @P0 BRA `(.L_x_146) ;  /* 0xfffffffc00d40947 */ /* 0x000fea000383ffff */
.L_x_141:
[----:B------:R-:W0:Y:S02]  /*1870*/  LDC.64 R4, c[0x0][0x390] ;  /* 0x0000e400ff047b82 */ /* 0x000e240000000a00 */
[----:B0-----:R-:W-:-:S05]  /*1880*/  IMAD.WIDE.U32 R2, R2, 0x4, R4 ;  /* 0x0000000402027825 */ /* 0x001fca00078e0004 */
[----:B------:R-:W-:Y:S01]  /*1890*/  STG.E desc[UR6][R2.64], R29 ;  /* 0x0000001d02007986 */ /* 0x000fe2000c101906 */
[----:B------:R-:W-:Y:S05]  /*18a0*/  EXIT ;  /* 0x000000000000794d */ /* 0x000fea0003800000 */
.L_x_147:
        /* <DEDUP_REMOVED lines=13> */
.L_x_158:


//--------------------- .nv.shared.reserved.0     --------------------------
	.section	.nv.shared.reserved.0,"aw",@nobits
	.weak		__nv_reservedSMEM_offset_0_alias
	.size		__nv_reservedSMEM_offset_0_alias, 0, 64
	.other		__nv_reservedSMEM_offset_0_alias,@"STO_CUDA_RESERVED_SHARED STV_DEFAULT"
__nv_reservedSMEM_offset_0_alias:
	.zero		0
	.zero		64


//--------------------- .nv.constant0.js_divergence_f32 --------------------------
	.section	.nv.constant0.js_divergence_f32,"a",@progbits
	.sectionflags	@""
	.align	4
.nv.constant0.js_divergence_f32:
	.zero		928


//--------------------- .nv.constant0.kl_divergence_f32 --------------------------
	.section	.nv.constant0.kl_divergence_f32,"a",@progbits
	.sectionflags	@""
	.align	4
.nv.constant0.kl_divergence_f32:
	.zero		928


//--------------------- .nv.constant0.l2_distance_f32 --------------------------
	.section	.nv.constant0.l2_distance_f32,"a",@progbits
	.sectionflags	@""
	.align	4
.nv.constant0.l2_distance_f32:
	.zero		928


//--------------------- .nv.constant0.l2_squared_f32 --------------------------
	.section	.nv.constant0.l2_squared_f32,"a",@progbits
	.sectionflags	@""
	.align	4
.nv.constant0.l2_squared_f32:
	.zero		928


//--------------------- .nv.constant0.cosine_similarity_f32 --------------------------
	.section	.nv.constant0.cosine_similarity_f32,"a",@progbits
	.sectionflags	@""
	.align	4
.nv.constant0.cosine_similarity_f32:
	.zero		928


//--------------------- .nv.constant0.dot_product_f32 --------------------------
	.section	.nv.constant0.dot_product_f32,"a",@progbits
	.sectionflags	@""
	.align	4
.nv.constant0.dot_product_f32:
	.zero		928


//--------------------- SYMBOLS --------------------------

	.type		.nv.reservedSmem.offset0,@object
	.size		.nv.reservedSmem.offset0,0x4
